// auto-generated by cutlass_sweep.gemm — config: {"arch": "sm_100", "cluster_m": 4, "cluster_n": 1, "dtype": "fp32", "dtype_b": "fp32", "layout": "nt", "stages": 0, "tile_k": 64, "tile_m": 256, "tile_n": 128}
#include "cutlass/cutlass.h"
#include "cutlass/gemm/collective/collective_builder.hpp"
#include "cutlass/gemm/device/gemm_universal_adapter.h"
#include "cutlass/gemm/kernel/gemm_universal.hpp"
#include "cutlass/epilogue/collective/collective_builder.hpp"

using ElemA = float;
using ElemB = float;
using ElemCD = float;
using Acc  = float;
using TileShape    = cute::Shape<cute::_256, cute::_128, cute::_64>;
using ClusterShape = cute::Shape<cute::_4, cute::_1, cute::_1>;

using CollectiveEpilogue = typename cutlass::epilogue::collective::CollectiveBuilder<
    cutlass::arch::Sm100, cutlass::arch::OpClassTensorOp,
    TileShape, ClusterShape,
    cutlass::epilogue::collective::EpilogueTileAuto,
    Acc, Acc,
    ElemCD, cutlass::layout::RowMajor, 128 / cutlass::sizeof_bits<ElemCD>::value,
    ElemCD, cutlass::layout::RowMajor, 128 / cutlass::sizeof_bits<ElemCD>::value,
    cutlass::epilogue::collective::EpilogueScheduleAuto
  >::CollectiveOp;

using CollectiveMainloop = typename cutlass::gemm::collective::CollectiveBuilder<
    cutlass::arch::Sm100, cutlass::arch::OpClassTensorOp,
    ElemA, cutlass::layout::RowMajor, 128 / cutlass::sizeof_bits<ElemA>::value,
    ElemB, cutlass::layout::ColumnMajor, 128 / cutlass::sizeof_bits<ElemB>::value,
    Acc,
    TileShape, ClusterShape,
    cutlass::gemm::collective::StageCountAutoCarveout<static_cast<int>(sizeof(typename CollectiveEpilogue::SharedStorage))>,
    cutlass::gemm::collective::KernelScheduleAuto
  >::CollectiveOp;

using GemmKernel = cutlass::gemm::kernel::GemmUniversal<
    cute::Shape<int,int,int,int>,
    CollectiveMainloop,
    CollectiveEpilogue
>;
using Gemm = cutlass::gemm::device::GemmUniversalAdapter<GemmKernel>;

// Force the device kernel symbol into the cubin without needing a host main.
auto* _anchor = &cutlass::device_kernel<GemmKernel>;


// ===== COMPILED SASS (sm_100a) =====

	.target	sm_100a

	.elftype	@"ET_EXEC"


//--------------------- .note.nv.tkinfo           --------------------------
	.section	.note.nv.tkinfo,"",@"SHT_NOTE"
	.sectionflags	@"SHF_NOTE_NV_TKINFO"
	.tkinfo
        /*0018*/ 	.word	0x00000002
        /*0030*/ 	.string	""
        /*0030*/ 	.string	"ptxas"
        /*0030*/ 	.string	"Cuda compilation tools, release 13.0, V13.0.88"
        /*0030*/ 	.string	"Build cuda_13.0.r13.0/compiler.36424714_0"
        /*0030*/ 	.string	"-arch sm_100a -m 64 "



//--------------------- .note.nv.cuinfo           --------------------------
	.section	.note.nv.cuinfo,"",@"SHT_NOTE"
	.sectionflags	@"SHF_NOTE_NV_CUINFO"
        /*0018*/ 	.short	0x0002
        /*001a*/ 	.short	0x0064
        /*001c*/ 	.short	0x0082
	.zero		2


//--------------------- .nv.info                  --------------------------
	.section	.nv.info,"",@"SHT_CUDA_INFO"
	.align	4


	//----- nvinfo : EIATTR_REGCOUNT
	.align		4
        /*0000*/ 	.byte	0x04, 0x2f
        /*0002*/ 	.short	(.L_19 - .L_18)
	.align		4
.L_18:
        /*0004*/ 	.word	index@(_ZN7cutlass13device_kernelINS_4gemm6kernel13GemmUniversalIN4cute5tupleIJiiiiEEENS1_10collective13CollectiveMmaINS1_35MainloopSm100TmaUmmaWarpSpecializedILi4ELi2ELi4ENS5_IJNS4_1CILi4EEENSA_ILi1EEESC_EEEEENS5_IJNSA_ILi256EEENSA_ILi128EEENSA_ILi64EEEEEEfNS5_IJlSC_lEEEfSJ_NS4_8TiledMMAINS4_8MMA_AtomIJNS4_23SM100_MMA_TF32_2x1SM_SSINS_10tfloat32_tESN_fLi256ELi128ELNS4_4UMMA5MajorE0ELSP_0ELNSO_7ScaleInE0ELSQ_0EEEEEENS4_6LayoutINS5_IJSC_SC_SC_EEENS5_IJNSA_ILi0EEESV_SV_EEEEENS5_IJNS4_10UnderscoreESY_SY_EEEEENS4_18SM100_TMA_2SM_LOADENS4_14ComposedLayoutINS4_7SwizzleILi3ELi4ELi3EEENS4_18smem_ptr_flag_bitsILi32EEENST_INS5_IJNSA_ILi8EEENSA_ILi32EEEEEENS5_IJS18_SC_EEEEEEEvNS4_8identityENS4_28SM100_TMA_2SM_LOAD_MULTICASTES1C_vS1D_EENS_8epilogue10collective18CollectiveEpilogueINS1G_23Sm100TmaWarpSpecializedILi4ELi2ELi16ELb1ELb0EEEJNS5_IJSG_SG_SH_EEENS5_IJNST_ISG_SC_EENST_INSA_ILi16EEESC_EEEEEfSJ_fSJ_NS1G_6fusion15FusionCallbacksIS1K_NS1Q_17LinearCombinationIffffLNS_15FloatRoundStyleE2EEES1L_S1P_JEEENS4_5SM1004TMEM4LOAD26SM100_TMEM_LOAD_32dp32b16xENS4_13SM90_TMA_LOADENS12_INS13_ILi2ELi4ELi3EEES16_NST_INS5_IJS17_S1N_EEENS5_IJS1N_SC_EEEEEEENS4_39AutoVectorizingCopyWithAssumedAlignmentILi128EEENS4_14SM90_TMA_STOREES25_S27_S27_EEEvvEEEEvNT_6ParamsE)
        /*0008*/ 	.word	0x0000004f


	//----- nvinfo : EIATTR_FRAME_SIZE
	.align		4
.L_19:
        /*000c*/ 	.byte	0x04, 0x11
        /*000e*/ 	.short	(.L_21 - .L_20)
	.align		4
.L_20:
        /*0010*/ 	.word	index@($__internal_2_$__cuda_sm10x_tcgen05_guardrail_trap_unallocated_columns_being_dealloced)
        /*0014*/ 	.word	0x00000000


	//----- nvinfo : EIATTR_FRAME_SIZE
	.align		4
.L_21:
        /*0018*/ 	.byte	0x04, 0x11
        /*001a*/ 	.short	(.L_23 - .L_22)
	.align		4
.L_22:
        /*001c*/ 	.word	index@($__internal_1_$__cuda_sm10x_tcgen05_guardrail_trap_phase_invalid_during_alloc)
        /*0020*/ 	.word	0x00000000


	//----- nvinfo : EIATTR_FRAME_SIZE
	.align		4
.L_23:
        /*0024*/ 	.byte	0x04, 0x11
        /*0026*/ 	.short	(.L_25 - .L_24)
	.align		4
.L_24:
        /*0028*/ 	.word	index@($__internal_0_$__cuda_sm10x_tcgen05_guardrail_trap_col_being_dealloced_not_returned_by_alloc)
        /*002c*/ 	.word	0x00000000


	//----- nvinfo : EIATTR_FRAME_SIZE
	.align		4
.L_25:
        /*0030*/ 	.byte	0x04, 0x11
        /*0032*/ 	.short	(.L_27 - .L_26)
	.align		4
.L_26:
        /*0034*/ 	.word	index@(_ZN7cutlass13device_kernelINS_4gemm6kernel13GemmUniversalIN4cute5tupleIJiiiiEEENS1_10collective13CollectiveMmaINS1_35MainloopSm100TmaUmmaWarpSpecializedILi4ELi2ELi4ENS5_IJNS4_1CILi4EEENSA_ILi1EEESC_EEEEENS5_IJNSA_ILi256EEENSA_ILi128EEENSA_ILi64EEEEEEfNS5_IJlSC_lEEEfSJ_NS4_8TiledMMAINS4_8MMA_AtomIJNS4_23SM100_MMA_TF32_2x1SM_SSINS_10tfloat32_tESN_fLi256ELi128ELNS4_4UMMA5MajorE0ELSP_0ELNSO_7ScaleInE0ELSQ_0EEEEEENS4_6LayoutINS5_IJSC_SC_SC_EEENS5_IJNSA_ILi0EEESV_SV_EEEEENS5_IJNS4_10UnderscoreESY_SY_EEEEENS4_18SM100_TMA_2SM_LOADENS4_14ComposedLayoutINS4_7SwizzleILi3ELi4ELi3EEENS4_18smem_ptr_flag_bitsILi32EEENST_INS5_IJNSA_ILi8EEENSA_ILi32EEEEEENS5_IJS18_SC_EEEEEEEvNS4_8identityENS4_28SM100_TMA_2SM_LOAD_MULTICASTES1C_vS1D_EENS_8epilogue10collective18CollectiveEpilogueINS1G_23Sm100TmaWarpSpecializedILi4ELi2ELi16ELb1ELb0EEEJNS5_IJSG_SG_SH_EEENS5_IJNST_ISG_SC_EENST_INSA_ILi16EEESC_EEEEEfSJ_fSJ_NS1G_6fusion15FusionCallbacksIS1K_NS1Q_17LinearCombinationIffffLNS_15FloatRoundStyleE2EEES1L_S1P_JEEENS4_5SM1004TMEM4LOAD26SM100_TMEM_LOAD_32dp32b16xENS4_13SM90_TMA_LOADENS12_INS13_ILi2ELi4ELi3EEES16_NST_INS5_IJS17_S1N_EEENS5_IJS1N_SC_EEEEEEENS4_39AutoVectorizingCopyWithAssumedAlignmentILi128EEENS4_14SM90_TMA_STOREES25_S27_S27_EEEvvEEEEvNT_6ParamsE)
        /*0038*/ 	.word	0x00000000


	//----- nvinfo : EIATTR_MIN_STACK_SIZE
	.align		4
.L_27:
        /*003c*/ 	.byte	0x04, 0x12
        /*003e*/ 	.short	(.L_29 - .L_28)
	.align		4
.L_28:
        /*0040*/ 	.word	index@(_ZN7cutlass13device_kernelINS_4gemm6kernel13GemmUniversalIN4cute5tupleIJiiiiEEENS1_10collective13CollectiveMmaINS1_35MainloopSm100TmaUmmaWarpSpecializedILi4ELi2ELi4ENS5_IJNS4_1CILi4EEENSA_ILi1EEESC_EEEEENS5_IJNSA_ILi256EEENSA_ILi128EEENSA_ILi64EEEEEEfNS5_IJlSC_lEEEfSJ_NS4_8TiledMMAINS4_8MMA_AtomIJNS4_23SM100_MMA_TF32_2x1SM_SSINS_10tfloat32_tESN_fLi256ELi128ELNS4_4UMMA5MajorE0ELSP_0ELNSO_7ScaleInE0ELSQ_0EEEEEENS4_6LayoutINS5_IJSC_SC_SC_EEENS5_IJNSA_ILi0EEESV_SV_EEEEENS5_IJNS4_10UnderscoreESY_SY_EEEEENS4_18SM100_TMA_2SM_LOADENS4_14ComposedLayoutINS4_7SwizzleILi3ELi4ELi3EEENS4_18smem_ptr_flag_bitsILi32EEENST_INS5_IJNSA_ILi8EEENSA_ILi32EEEEEENS5_IJS18_SC_EEEEEEEvNS4_8identityENS4_28SM100_TMA_2SM_LOAD_MULTICASTES1C_vS1D_EENS_8epilogue10collective18CollectiveEpilogueINS1G_23Sm100TmaWarpSpecializedILi4ELi2ELi16ELb1ELb0EEEJNS5_IJSG_SG_SH_EEENS5_IJNST_ISG_SC_EENST_INSA_ILi16EEESC_EEEEEfSJ_fSJ_NS1G_6fusion15FusionCallbacksIS1K_NS1Q_17LinearCombinationIffffLNS_15FloatRoundStyleE2EEES1L_S1P_JEEENS4_5SM1004TMEM4LOAD26SM100_TMEM_LOAD_32dp32b16xENS4_13SM90_TMA_LOADENS12_INS13_ILi2ELi4ELi3EEES16_NST_INS5_IJS17_S1N_EEENS5_IJS1N_SC_EEEEEEENS4_39AutoVectorizingCopyWithAssumedAlignmentILi128EEENS4_14SM90_TMA_STOREES25_S27_S27_EEEvvEEEEvNT_6ParamsE)
        /*0044*/ 	.word	0x00000000
.L_29:


//--------------------- .nv.compat                --------------------------
	.section	.nv.compat,"",@"SHT_CUDA_COMPAT_INFO"
	.align	4
        /*0000*/ 	.byte	0x02, 0x09, 0x01, 0x00, 0x02, 0x02, 0x02, 0x00, 0x02, 0x05, 0x05, 0x00, 0x03, 0x07, 0x01, 0x01
        /*0010*/ 	.byte	0x02, 0x03, 0x01, 0x00, 0x02, 0x06, 0x01, 0x00, 0x04, 0x0b, 0x08, 0x00, 0x09, 0x00, 0x00, 0x00
        /*0020*/ 	.byte	0x00, 0x00, 0x00, 0x00


//--------------------- .nv.info._ZN7cutlass13device_kernelINS_4gemm6kernel13GemmUniversalIN4cute5tupleIJiiiiEEENS1_10collective13CollectiveMmaINS1_35MainloopSm100TmaUmmaWarpSpecializedILi4ELi2ELi4ENS5_IJNS4_1CILi4EEENSA_ILi1EEESC_EEEEENS5_IJNSA_ILi256EEENSA_ILi128EEENSA_ILi64EEEEEEfNS5_IJlSC_lEEEfSJ_NS4_8TiledMMAINS4_8MMA_AtomIJNS4_23SM100_MMA_TF32_2x1SM_SSINS_10tfloat32_tESN_fLi256ELi128ELNS4_4UMMA5MajorE0ELSP_0ELNSO_7ScaleInE0ELSQ_0EEEEEENS4_6LayoutINS5_IJSC_SC_SC_EEENS5_IJNSA_ILi0EEESV_SV_EEEEENS5_IJNS4_10UnderscoreESY_SY_EEEEENS4_18SM100_TMA_2SM_LOADENS4_14ComposedLayoutINS4_7SwizzleILi3ELi4ELi3EEENS4_18smem_ptr_flag_bitsILi32EEENST_INS5_IJNSA_ILi8EEENSA_ILi32EEEEEENS5_IJS18_SC_EEEEEEEvNS4_8identityENS4_28SM100_TMA_2SM_LOAD_MULTICASTES1C_vS1D_EENS_8epilogue10collective18CollectiveEpilogueINS1G_23Sm100TmaWarpSpecializedILi4ELi2ELi16ELb1ELb0EEEJNS5_IJSG_SG_SH_EEENS5_IJNST_ISG_SC_EENST_INSA_ILi16EEESC_EEEEEfSJ_fSJ_NS1G_6fusion15FusionCallbacksIS1K_NS1Q_17LinearCombinationIffffLNS_15FloatRoundStyleE2EEES1L_S1P_JEEENS4_5SM1004TMEM4LOAD26SM100_TMEM_LOAD_32dp32b16xENS4_13SM90_TMA_LOADENS12_INS13_ILi2ELi4ELi3EEES16_NST_INS5_IJS17_S1N_EEENS5_IJS1N_SC_EEEEEEENS4_39AutoVectorizingCopyWithAssumedAlignmentILi128EEENS4_14SM90_TMA_STOREES25_S27_S27_EEEvvEEEEvNT_6ParamsE --------------------------
	.section	.nv.info._ZN7cutlass13device_kernelINS_4gemm6kernel13GemmUniversalIN4cute5tupleIJiiiiEEENS1_10collective13CollectiveMmaINS1_35MainloopSm100TmaUmmaWarpSpecializedILi4ELi2ELi4ENS5_IJNS4_1CILi4EEENSA_ILi1EEESC_EEEEENS5_IJNSA_ILi256EEENSA_ILi128EEENSA_ILi64EEEEEEfNS5_IJlSC_lEEEfSJ_NS4_8TiledMMAINS4_8MMA_AtomIJNS4_23SM100_MMA_TF32_2x1SM_SSINS_10tfloat32_tESN_fLi256ELi128ELNS4_4UMMA5MajorE0ELSP_0ELNSO_7ScaleInE0ELSQ_0EEEEEENS4_6LayoutINS5_IJSC_SC_SC_EEENS5_IJNSA_ILi0EEESV_SV_EEEEENS5_IJNS4_10UnderscoreESY_SY_EEEEENS4_18SM100_TMA_2SM_LOADENS4_14ComposedLayoutINS4_7SwizzleILi3ELi4ELi3EEENS4_18smem_ptr_flag_bitsILi32EEENST_INS5_IJNSA_ILi8EEENSA_ILi32EEEEEENS5_IJS18_SC_EEEEEEEvNS4_8identityENS4_28SM100_TMA_2SM_LOAD_MULTICASTES1C_vS1D_EENS_8epilogue10collective18CollectiveEpilogueINS1G_23Sm100TmaWarpSpecializedILi4ELi2ELi16ELb1ELb0EEEJNS5_IJSG_SG_SH_EEENS5_IJNST_ISG_SC_EENST_INSA_ILi16EEESC_EEEEEfSJ_fSJ_NS1G_6fusion15FusionCallbacksIS1K_NS1Q_17LinearCombinationIffffLNS_15FloatRoundStyleE2EEES1L_S1P_JEEENS4_5SM1004TMEM4LOAD26SM100_TMEM_LOAD_32dp32b16xENS4_13SM90_TMA_LOADENS12_INS13_ILi2ELi4ELi3EEES16_NST_INS5_IJS17_S1N_EEENS5_IJS1N_SC_EEEEEEENS4_39AutoVectorizingCopyWithAssumedAlignmentILi128EEENS4_14SM90_TMA_STOREES25_S27_S27_EEEvvEEEEvNT_6ParamsE,"",@"SHT_CUDA_INFO"
	.sectionflags	@""
	.align	4


	//----- nvinfo : EIATTR_CUDA_API_VERSION
	.align		4
        /*0000*/ 	.byte	0x04, 0x37
        /*0002*/ 	.short	(.L_31 - .L_30)
.L_30:
        /*0004*/ 	.word	0x00000082


	//----- nvinfo : EIATTR_KPARAM_INFO
	.align		4
.L_31:
        /*0008*/ 	.byte	0x04, 0x17
        /*000a*/ 	.short	(.L_33 - .L_32)
.L_32:
        /*000c*/ 	.word	0x00000000
        /*0010*/ 	.short	0x0000
        /*0012*/ 	.short	0x0000
        /*0014*/ 	.byte	0x00, 0xf0, 0x01, 0x20


	//----- nvinfo : EIATTR_AT_ENTRY_FRAGMENTS
	.align		4
.L_33:
        /*0018*/ 	.byte	0x04, 0x4f
        /*001a*/ 	.short	(.L_35 - .L_34)


	//   ....[0]....
.L_34:
        /*001c*/ 	.word	0x00000007


	//----- nvinfo : EIATTR_RESERVED_SMEM_USED
	.align		4
.L_35:
        /*0020*/ 	.byte	0x01, 0x41
	.zero		2


	//----- nvinfo : EIATTR_SPARSE_MMA_MASK
	.align		4
        /*0024*/ 	.byte	0x03, 0x50
        /*0026*/ 	.short	0x0000


	//----- nvinfo : EIATTR_TCGEN05_2CTA_USED
	.align		4
        /*0028*/ 	.byte	0x01, 0x52
	.zero		2


	//----- nvinfo : EIATTR_MAXREG_COUNT
	.align		4
        /*002c*/ 	.byte	0x03, 0x1b
        /*002e*/ 	.short	0x00ff


	//----- nvinfo : EIATTR_NUM_BARRIERS
	.align		4
        /*0030*/ 	.byte	0x02, 0x4c
        /*0032*/ 	.byte	0x07
	.zero		1


	//----- nvinfo : EIATTR_EXTERNS
	.align		4
        /*0034*/ 	.byte	0x04, 0x0f
        /*0036*/ 	.short	(.L_37 - .L_36)


	//   ....[0]....
	.align		4
.L_36:
        /*0038*/ 	.word	index@(__assertfail)


	//----- nvinfo : EIATTR_MERCURY_ISA_VERSION
	.align		4
.L_37:
        /*003c*/ 	.byte	0x03, 0x5f
        /*003e*/ 	.short	0x0101


	//----- nvinfo : EIATTR_INT_WARP_WIDE_INSTR_OFFSETS
	.align		4
        /*0040*/ 	.byte	0x04, 0x31
        /*0042*/ 	.short	(.L_39 - .L_38)


	//   ....[0]....
.L_38:
        /*0044*/ 	.word	0x00000d70


	//   ....[1]....
        /*0048*/ 	.word	0x00000e10


	//   ....[2]....
        /*004c*/ 	.word	0x00004670


	//   ....[3]....
        /*0050*/ 	.word	0x000046a0


	//   ....[4]....
        /*0054*/ 	.word	0x000046c0


	//   ....[5]....
        /*0058*/ 	.word	0x00005270


	//   ....[6]....
        /*005c*/ 	.word	0x000052d0


	//   ....[7]....
        /*0060*/ 	.word	0x000053d0


	//   ....[8]....
        /*0064*/ 	.word	0x00005450


	//   ....[9]....
        /*0068*/ 	.word	0x00005540


	//   ....[10]....
        /*006c*/ 	.word	0x000055c0


	//   ....[11]....
        /*0070*/ 	.word	0x000056c0


	//   ....[12]....
        /*0074*/ 	.word	0x00005750


	//   ....[13]....
        /*0078*/ 	.word	0x00005850


	//   ....[14]....
        /*007c*/ 	.word	0x000058d0


	//   ....[15]....
        /*0080*/ 	.word	0x000059d0


	//   ....[16]....
        /*0084*/ 	.word	0x00005a50


	//   ....[17]....
        /*0088*/ 	.word	0x00005b50


	//   ....[18]....
        /*008c*/ 	.word	0x00005be0


	//   ....[19]....
        /*0090*/ 	.word	0x00005ce0


	//   ....[20]....
        /*0094*/ 	.word	0x00005d70


	//----- nvinfo : EIATTR_COOP_GROUP_MASK_REGIDS
	.align		4
.L_39:
        /*0098*/ 	.byte	0x04, 0x29
        /*009a*/ 	.short	(.L_41 - .L_40)


	//   ....[0]....
.L_40:
        /*009c*/ 	.word	0xffffffff


	//   ....[1]....
        /*00a0*/ 	.word	0xffffffff


	//   ....[2]....
        /*00a4*/ 	.word	0xffffffff


	//   ....[3]....
        /*00a8*/ 	.word	0xffffffff


	//   ....[4]....
        /*00ac*/ 	.word	0xffffffff


	//   ....[5]....
        /*00b0*/ 	.word	0xffffffff


	//   ....[6]....
        /*00b4*/ 	.word	0xffffffff


	//   ....[7]....
        /*00b8*/ 	.word	0xffffffff


	//   ....[8]....
        /*00bc*/ 	.word	0xffffffff


	//   ....[9]....
        /*00c0*/ 	.word	0xffffffff


	//   ....[10]....
        /*00c4*/ 	.word	0xffffffff


	//   ....[11]....
        /*00c8*/ 	.word	0xffffffff


	//   ....[12]....
        /*00cc*/ 	.word	0xffffffff


	//   ....[13]....
        /*00d0*/ 	.word	0xffffffff


	//----- nvinfo : EIATTR_COOP_GROUP_INSTR_OFFSETS
	.align		4
.L_41:
        /*00d4*/ 	.byte	0x04, 0x28
        /*00d6*/ 	.short	(.L_43 - .L_42)


	//   ....[0]....
.L_42:
        /*00d8*/ 	.word	0x000000b0


	//   ....[1]....
        /*00dc*/ 	.word	0x00000520


	//   ....[2]....
        /*00e0*/ 	.word	0x000006e0


	//   ....[3]....
        /*00e4*/ 	.word	0x00000870


	//   ....[4]....
        /*00e8*/ 	.word	0x00000960


	//   ....[5]....
        /*00ec*/ 	.word	0x00000ac0


	//   ....[6]....
        /*00f0*/ 	.word	0x00000c50


	//   ....[7]....
        /*00f4*/ 	.word	0x00000e90


	//   ....[8]....
        /*00f8*/ 	.word	0x000023d0


	//   ....[9]....
        /*00fc*/ 	.word	0x00003290


	//   ....[10]....
        /*0100*/ 	.word	0x00003760


	//   ....[11]....
        /*0104*/ 	.word	0x00003790


	//   ....[12]....
        /*0108*/ 	.word	0x00004570


	//   ....[13]....
        /*010c*/ 	.word	0x00004780


	//----- nvinfo : EIATTR_VRC_CTA_INIT_COUNT
	.align		4
.L_43:
        /*0110*/ 	.byte	0x02, 0x4a
        /*0112*/ 	.byte	0x80
	.zero		1


	//----- nvinfo : EIATTR_SYSCALL_OFFSETS
	.align		4
        /*0114*/ 	.byte	0x04, 0x46
        /*0116*/ 	.short	(.L_45 - .L_44)


	//   ....[0]....
.L_44:
        /*0118*/ 	.word	0x00006a00


	//   ....[1]....
        /*011c*/ 	.word	0x00006af0


	//   ....[2]....
        /*0120*/ 	.word	0x000072b0


	//   ....[3]....
        /*0124*/ 	.word	0x00007a30


	//   ....[4]....
        /*0128*/ 	.word	0x00008180


	//   ....[5]....
        /*012c*/ 	.word	0x00008920


	//   ....[6]....
        /*0130*/ 	.word	0x000090c0


	//   ....[7]....
        /*0134*/ 	.word	0x00009890


	//   ....[8]....
        /*0138*/ 	.word	0x0000a030


	//   ....[9]....
        /*013c*/ 	.word	0x0000a780


	//----- nvinfo : EIATTR_MBARRIER_INSTR_OFFSETS
	.align		4
.L_45:
        /*0140*/ 	.byte	0x04, 0x39
        /*0142*/ 	.short	(.L_47 - .L_46)


	//   ....[0]....
.L_46:
        /*0144*/ 	.word	0x00000650
        /*0148*/ 	.word	0x000000ff
        /*014c*/ 	.word	0x00000000
        /*0150*/ 	.short	0x0100
        /*0152*/ 	.byte	0x04
	.zero		1


	//   ....[1]....
        /*0154*/ 	.word	0x00000660
        /*0158*/ 	.word	0x000000ff
        /*015c*/ 	.word	0x00000020
        /*0160*/ 	.short	0x0100
        /*0162*/ 	.byte	0x04
	.zero		1


	//   ....[2]....
        /*0164*/ 	.word	0x00000670
        /*0168*/ 	.word	0x000000ff
        /*016c*/ 	.word	0x00000008
        /*0170*/ 	.short	0x0100
        /*0172*/ 	.byte	0x04
	.zero		1


	//   ....[3]....
        /*0174*/ 	.word	0x00000680
        /*0178*/ 	.word	0x000000ff
        /*017c*/ 	.word	0x00000028
        /*0180*/ 	.short	0x0100
        /*0182*/ 	.byte	0x04
	.zero		1


	//   ....[4]....
        /*0184*/ 	.word	0x00000690
        /*0188*/ 	.word	0x000000ff
        /*018c*/ 	.word	0x00000010
        /*0190*/ 	.short	0x0100
        /*0192*/ 	.byte	0x04
	.zero		1


	//   ....[5]....
        /*0194*/ 	.word	0x000006a0
        /*0198*/ 	.word	0x000000ff
        /*019c*/ 	.word	0x00000030
        /*01a0*/ 	.short	0x0100
        /*01a2*/ 	.byte	0x04
	.zero		1


	//   ....[6]....
        /*01a4*/ 	.word	0x000006b0
        /*01a8*/ 	.word	0x000000ff
        /*01ac*/ 	.word	0x00000018
        /*01b0*/ 	.short	0x0100
        /*01b2*/ 	.byte	0x04
	.zero		1


	//   ....[7]....
        /*01b4*/ 	.word	0x000006c0
        /*01b8*/ 	.word	0x000000ff
        /*01bc*/ 	.word	0x00000038
        /*01c0*/ 	.short	0x0100
        /*01c2*/ 	.byte	0x04
	.zero		1


	//   ....[8]....
        /*01c4*/ 	.word	0x000007e0
        /*01c8*/ 	.word	0x000000ff
        /*01cc*/ 	.word	0x00000040
        /*01d0*/ 	.short	0x0100
        /*01d2*/ 	.byte	0x04
	.zero		1


	//   ....[9]....
        /*01d4*/ 	.word	0x000007f0
        /*01d8*/ 	.word	0x000000ff
        /*01dc*/ 	.word	0x00000060
        /*01e0*/ 	.short	0x0100
        /*01e2*/ 	.byte	0x04
	.zero		1


	//   ....[10]....
        /*01e4*/ 	.word	0x00000800
        /*01e8*/ 	.word	0x000000ff
        /*01ec*/ 	.word	0x00000048
        /*01f0*/ 	.short	0x0100
        /*01f2*/ 	.byte	0x04
	.zero		1


	//   ....[11]....
        /*01f4*/ 	.word	0x00000810
        /*01f8*/ 	.word	0x000000ff
        /*01fc*/ 	.word	0x00000068
        /*0200*/ 	.short	0x0100
        /*0202*/ 	.byte	0x04
	.zero		1


	//   ....[12]....
        /*0204*/ 	.word	0x00000820
        /*0208*/ 	.word	0x000000ff
        /*020c*/ 	.word	0x00000050
        /*0210*/ 	.short	0x0100
        /*0212*/ 	.byte	0x04
	.zero		1


	//   ....[13]....
        /*0214*/ 	.word	0x00000830
        /*0218*/ 	.word	0x000000ff
        /*021c*/ 	.word	0x00000070
        /*0220*/ 	.short	0x0100
        /*0222*/ 	.byte	0x04
	.zero		1


	//   ....[14]....
        /*0224*/ 	.word	0x00000840
        /*0228*/ 	.word	0x000000ff
        /*022c*/ 	.word	0x00000058
        /*0230*/ 	.short	0x0100
        /*0232*/ 	.byte	0x04
	.zero		1


	//   ....[15]....
        /*0234*/ 	.word	0x00000850
        /*0238*/ 	.word	0x000000ff
        /*023c*/ 	.word	0x00000078
        /*0240*/ 	.short	0x0100
        /*0242*/ 	.byte	0x04
	.zero		1


	//   ....[16]....
        /*0244*/ 	.word	0x00000930
        /*0248*/ 	.word	0x000000ff
        /*024c*/ 	.word	0x00000080
        /*0250*/ 	.short	0x0100
        /*0252*/ 	.byte	0x06
	.zero		1


	//   ....[17]....
        /*0254*/ 	.word	0x00000940
        /*0258*/ 	.word	0x000000ff
        /*025c*/ 	.word	0x00000088
        /*0260*/ 	.short	0x0100
        /*0262*/ 	.byte	0x06
	.zero		1


	//   ....[18]....
        /*0264*/ 	.word	0x00000a70
        /*0268*/ 	.word	0x000000ff
        /*026c*/ 	.word	0x00000090
        /*0270*/ 	.short	0x0100
        /*0272*/ 	.byte	0x06
	.zero		1


	//   ....[19]....
        /*0274*/ 	.word	0x00000a80
        /*0278*/ 	.word	0x000000ff
        /*027c*/ 	.word	0x000000a0
        /*0280*/ 	.short	0x0100
        /*0282*/ 	.byte	0x06
	.zero		1


	//   ....[20]....
        /*0284*/ 	.word	0x00000a90
        /*0288*/ 	.word	0x000000ff
        /*028c*/ 	.word	0x00000098
        /*0290*/ 	.short	0x0100
        /*0292*/ 	.byte	0x06
	.zero		1


	//   ....[21]....
        /*0294*/ 	.word	0x00000aa0
        /*0298*/ 	.word	0x000000ff
        /*029c*/ 	.word	0x000000a8
        /*02a0*/ 	.short	0x0100
        /*02a2*/ 	.byte	0x06
	.zero		1


	//   ....[22]....
        /*02a4*/ 	.word	0x00000bc0
        /*02a8*/ 	.word	0x000000ff
        /*02ac*/ 	.word	0x000000b0
        /*02b0*/ 	.short	0x0100
        /*02b2*/ 	.byte	0x04
	.zero		1


	//   ....[23]....
        /*02b4*/ 	.word	0x00000bd0
        /*02b8*/ 	.word	0x000000ff
        /*02bc*/ 	.word	0x000000d0
        /*02c0*/ 	.short	0x0100
        /*02c2*/ 	.byte	0x04
	.zero		1


	//   ....[24]....
        /*02c4*/ 	.word	0x00000be0
        /*02c8*/ 	.word	0x000000ff
        /*02cc*/ 	.word	0x000000b8
        /*02d0*/ 	.short	0x0100
        /*02d2*/ 	.byte	0x04
	.zero		1


	//   ....[25]....
        /*02d4*/ 	.word	0x00000bf0
        /*02d8*/ 	.word	0x000000ff
        /*02dc*/ 	.word	0x000000d8
        /*02e0*/ 	.short	0x0100
        /*02e2*/ 	.byte	0x04
	.zero		1


	//   ....[26]....
        /*02e4*/ 	.word	0x00000c00
        /*02e8*/ 	.word	0x000000ff
        /*02ec*/ 	.word	0x000000c0
        /*02f0*/ 	.short	0x0100
        /*02f2*/ 	.byte	0x04
	.zero		1


	//   ....[27]....
        /*02f4*/ 	.word	0x00000c10
        /*02f8*/ 	.word	0x000000ff
        /*02fc*/ 	.word	0x000000e0
        /*0300*/ 	.short	0x0100
        /*0302*/ 	.byte	0x04
	.zero		1


	//   ....[28]....
        /*0304*/ 	.word	0x00000c20
        /*0308*/ 	.word	0x000000ff
        /*030c*/ 	.word	0x000000c8
        /*0310*/ 	.short	0x0100
        /*0312*/ 	.byte	0x04
	.zero		1


	//   ....[29]....
        /*0314*/ 	.word	0x00000c30
        /*0318*/ 	.word	0x000000ff
        /*031c*/ 	.word	0x000000e8
        /*0320*/ 	.short	0x0100
        /*0322*/ 	.byte	0x04
	.zero		1


	//   ....[30]....
        /*0324*/ 	.word	0x00000d20
        /*0328*/ 	.word	0x000000ff
        /*032c*/ 	.word	0x000000f0
        /*0330*/ 	.short	0x0100
        /*0332*/ 	.byte	0x04
	.zero		1


	//   ....[31]....
        /*0334*/ 	.word	0x00000d30
        /*0338*/ 	.word	0x000000ff
        /*033c*/ 	.word	0x00000100
        /*0340*/ 	.short	0x0100
        /*0342*/ 	.byte	0x04
	.zero		1


	//   ....[32]....
        /*0344*/ 	.word	0x00000d40
        /*0348*/ 	.word	0x000000ff
        /*034c*/ 	.word	0x000000f8
        /*0350*/ 	.short	0x0100
        /*0352*/ 	.byte	0x04
	.zero		1


	//   ....[33]....
        /*0354*/ 	.word	0x00000d50
        /*0358*/ 	.word	0x000000ff
        /*035c*/ 	.word	0x00000108
        /*0360*/ 	.short	0x0100
        /*0362*/ 	.byte	0x04
	.zero		1


	//   ....[34]....
        /*0364*/ 	.word	0x00000e50
        /*0368*/ 	.word	0x000000ff
        /*036c*/ 	.word	0x00000110
        /*0370*/ 	.short	0x0100
        /*0372*/ 	.byte	0x06
	.zero		1


	//   ....[35]....
        /*0374*/ 	.word	0x00001a20
        /*0378*/ 	.word	0x00000000
        /*037c*/ 	.word	0x00000100
        /*0380*/ 	.short	0x010a
        /*0382*/ 	.byte	0xff
	.zero		1


	//   ....[36]....
        /*0384*/ 	.word	0x00001a50
        /*0388*/ 	.word	0x00000000
        /*038c*/ 	.word	0x000000f0
        /*0390*/ 	.short	0x0101
        /*0392*/ 	.byte	0xff
	.zero		1


	//   ....[37]....
        /*0394*/ 	.word	0x00001b10
        /*0398*/ 	.word	0x000000ff
        /*039c*/ 	.word	0x00000020
        /*03a0*/ 	.short	0x010a
        /*03a2*/ 	.byte	0x04
	.zero		1


	//   ....[38]....
        /*03a4*/ 	.word	0x00001be0
        /*03a8*/ 	.word	0x000000ff
        /*03ac*/ 	.word	0x00000020
        /*03b0*/ 	.short	0x010a
        /*03b2*/ 	.byte	0x21
	.zero		1


	//   ....[39]....
        /*03b4*/ 	.word	0x00001d90
        /*03b8*/ 	.word	0x000000ff
        /*03bc*/ 	.word	0x00000020
        /*03c0*/ 	.short	0x010a
        /*03c2*/ 	.byte	0x05
	.zero		1


	//   ....[40]....
        /*03c4*/ 	.word	0x00001f70
        /*03c8*/ 	.word	0x000000ff
        /*03cc*/ 	.word	0x00000088
        /*03d0*/ 	.short	0x0101
        /*03d2*/ 	.byte	0x0e
	.zero		1


	//   ....[41]....
        /*03d4*/ 	.word	0x00001f90
        /*03d8*/ 	.word	0x000000ff
        /*03dc*/ 	.word	0x00000020
        /*03e0*/ 	.short	0x010a
        /*03e2*/ 	.byte	0x04
	.zero		1


	//   ....[42]....
        /*03e4*/ 	.word	0x00002010
        /*03e8*/ 	.word	0x000000ff
        /*03ec*/ 	.word	0x00000020
        /*03f0*/ 	.short	0x010a
        /*03f2*/ 	.byte	0x07
	.zero		1


	//   ....[43]....
        /*03f4*/ 	.word	0x00002150
        /*03f8*/ 	.word	0x000000ff
        /*03fc*/ 	.word	0x00000020
        /*0400*/ 	.short	0x010a
        /*0402*/ 	.byte	0x04
	.zero		1


	//   ....[44]....
        /*0404*/ 	.word	0x00002400
        /*0408*/ 	.word	0x00000003
        /*040c*/ 	.word	0x00000090
        /*0410*/ 	.short	0x010a
        /*0412*/ 	.byte	0xff
	.zero		1


	//   ....[45]....
        /*0414*/ 	.word	0x00002550
        /*0418*/ 	.word	0x00000000
        /*041c*/ 	.word	0x00000000
        /*0420*/ 	.short	0x0101
        /*0422*/ 	.byte	0xff
	.zero		1


	//   ....[46]....
        /*0424*/ 	.word	0x00002b10
        /*0428*/ 	.word	0x000000ff
        /*042c*/ 	.word	0x00000000
        /*0430*/ 	.short	0x010a
        /*0432*/ 	.byte	0x04
	.zero		1


	//   ....[47]....
        /*0434*/ 	.word	0x00002ba0
        /*0438*/ 	.word	0x000000ff
        /*043c*/ 	.word	0x00000000
        /*0440*/ 	.short	0x010a
        /*0442*/ 	.byte	0x05
	.zero		1


	//   ....[48]....
        /*0444*/ 	.word	0x00002c30
        /*0448*/ 	.word	0x000000ff
        /*044c*/ 	.word	0x00000000
        /*0450*/ 	.short	0x010a
        /*0452*/ 	.byte	0x05
	.zero		1


	//   ....[49]....
        /*0454*/ 	.word	0x00002cd0
        /*0458*/ 	.word	0x00000000
        /*045c*/ 	.word	0x00000000
        /*0460*/ 	.short	0x010a
        /*0462*/ 	.byte	0xff
	.zero		1


	//   ....[50]....
        /*0464*/ 	.word	0x00002df0
        /*0468*/ 	.word	0x00000000
        /*046c*/ 	.word	0x000000f0
        /*0470*/ 	.short	0x010a
        /*0472*/ 	.byte	0xff
	.zero		1


	//   ....[51]....
        /*0474*/ 	.word	0x00002e60
        /*0478*/ 	.word	0x00000000
        /*047c*/ 	.word	0x00000000
        /*0480*/ 	.short	0x0101
        /*0482*/ 	.byte	0xff
	.zero		1


	//   ....[52]....
        /*0484*/ 	.word	0x00002e80
        /*0488*/ 	.word	0x000000ff
        /*048c*/ 	.word	0x000000a0
        /*0490*/ 	.short	0x010a
        /*0492*/ 	.byte	0x04
	.zero		1


	//   ....[53]....
        /*0494*/ 	.word	0x00002fa0
        /*0498*/ 	.word	0x00000000
        /*049c*/ 	.word	0x00000090
        /*04a0*/ 	.short	0x010a
        /*04a2*/ 	.byte	0xff
	.zero		1


	//   ....[54]....
        /*04a4*/ 	.word	0x000030a0
        /*04a8*/ 	.word	0x00000000
        /*04ac*/ 	.word	0x00000000
        /*04b0*/ 	.short	0x0101
        /*04b2*/ 	.byte	0xff
	.zero		1


	//   ....[55]....
        /*04b4*/ 	.word	0x00003130
        /*04b8*/ 	.word	0x000000ff
        /*04bc*/ 	.word	0x000000a0
        /*04c0*/ 	.short	0x0106
        /*04c2*/ 	.byte	0x04
	.zero		1


	//   ....[56]....
        /*04c4*/ 	.word	0x00003150
        /*04c8*/ 	.word	0x000000ff
        /*04cc*/ 	.word	0x000000a0
        /*04d0*/ 	.short	0x010a
        /*04d2*/ 	.byte	0x04
	.zero		1


	//   ....[57]....
        /*04d4*/ 	.word	0x000031e0
        /*04d8*/ 	.word	0x000000ff
        /*04dc*/ 	.word	0x000000a0
        /*04e0*/ 	.short	0x0106
        /*04e2*/ 	.byte	0x07
	.zero		1


	//   ....[58]....
        /*04e4*/ 	.word	0x00003220
        /*04e8*/ 	.word	0x00000000
        /*04ec*/ 	.word	0x000000a0
        /*04f0*/ 	.short	0x010a
        /*04f2*/ 	.byte	0xff
	.zero		1


	//   ....[59]....
        /*04f4*/ 	.word	0x00003460
        /*04f8*/ 	.word	0x000000ff
        /*04fc*/ 	.word	0x00000008
        /*0500*/ 	.short	0x010a
        /*0502*/ 	.byte	0x05
	.zero		1


	//   ....[60]....
        /*0504*/ 	.word	0x00003480
        /*0508*/ 	.word	0x000000ff
        /*050c*/ 	.word	0x00000008
        /*0510*/ 	.short	0x010a
        /*0512*/ 	.byte	0x05
	.zero		1


	//   ....[61]....
        /*0514*/ 	.word	0x00003610
        /*0518*/ 	.word	0x000000ff
        /*051c*/ 	.word	0x00000008
        /*0520*/ 	.short	0x010a
        /*0522*/ 	.byte	0x05
	.zero		1


	//   ....[62]....
        /*0524*/ 	.word	0x00003630
        /*0528*/ 	.word	0x000000ff
        /*052c*/ 	.word	0x00000008
        /*0530*/ 	.short	0x010a
        /*0532*/ 	.byte	0x05
	.zero		1


	//   ....[63]....
        /*0534*/ 	.word	0x000036f0
        /*0538*/ 	.word	0x000000ff
        /*053c*/ 	.word	0x00000000
        /*0540*/ 	.short	0x0101
        /*0542*/ 	.byte	0x04
	.zero		1


	//   ....[64]....
        /*0544*/ 	.word	0x00003ab0
        /*0548*/ 	.word	0x00000000
        /*054c*/ 	.word	0x00000090
        /*0550*/ 	.short	0x010a
        /*0552*/ 	.byte	0xff
	.zero		1


	//   ....[65]....
        /*0554*/ 	.word	0x00003b70
        /*0558*/ 	.word	0x00000000
        /*055c*/ 	.word	0x00000000
        /*0560*/ 	.short	0x0101
        /*0562*/ 	.byte	0xff
	.zero		1


	//   ....[66]....
        /*0564*/ 	.word	0x00003c30
        /*0568*/ 	.word	0x000000ff
        /*056c*/ 	.word	0x00000000
        /*0570*/ 	.short	0x010a
        /*0572*/ 	.byte	0x04
	.zero		1


	//   ....[67]....
        /*0574*/ 	.word	0x00003c40
        /*0578*/ 	.word	0x000000ff
        /*057c*/ 	.word	0x000000d0
        /*0580*/ 	.short	0x010a
        /*0582*/ 	.byte	0x2e
	.zero		1


	//   ....[68]....
        /*0584*/ 	.word	0x00003cf0
        /*0588*/ 	.word	0x000000ff
        /*058c*/ 	.word	0x00000000
        /*0590*/ 	.short	0x010a
        /*0592*/ 	.byte	0x07
	.zero		1


	//   ....[69]....
        /*0594*/ 	.word	0x00003e20
        /*0598*/ 	.word	0x000000ff
        /*059c*/ 	.word	0x00000000
        /*05a0*/ 	.short	0x010a
        /*05a2*/ 	.byte	0x04
	.zero		1


	//   ....[70]....
        /*05a4*/ 	.word	0x00004260
        /*05a8*/ 	.word	0x000000ff
        /*05ac*/ 	.word	0x00000000
        /*05b0*/ 	.short	0x010a
        /*05b2*/ 	.byte	0x04
	.zero		1


	//   ....[71]....
        /*05b4*/ 	.word	0x000042f0
        /*05b8*/ 	.word	0x000000ff
        /*05bc*/ 	.word	0x00000000
        /*05c0*/ 	.short	0x010a
        /*05c2*/ 	.byte	0x05
	.zero		1


	//   ....[72]....
        /*05c4*/ 	.word	0x00004380
        /*05c8*/ 	.word	0x000000ff
        /*05cc*/ 	.word	0x00000000
        /*05d0*/ 	.short	0x010a
        /*05d2*/ 	.byte	0x05
	.zero		1


	//   ....[73]....
        /*05d4*/ 	.word	0x00004420
        /*05d8*/ 	.word	0x00000000
        /*05dc*/ 	.word	0x00000000
        /*05e0*/ 	.short	0x010a
        /*05e2*/ 	.byte	0xff
	.zero		1


	//   ....[74]....
        /*05e4*/ 	.word	0x00004460
        /*05e8*/ 	.word	0x00000000
        /*05ec*/ 	.word	0x00000000
        /*05f0*/ 	.short	0x010a
        /*05f2*/ 	.byte	0xff
	.zero		1


	//   ....[75]....
        /*05f4*/ 	.word	0x000044d0
        /*05f8*/ 	.word	0x000000ff
        /*05fc*/ 	.word	0x00000000
        /*0600*/ 	.short	0x0101
        /*0602*/ 	.byte	0x04
	.zero		1


	//   ....[76]....
        /*0604*/ 	.word	0x00004510
        /*0608*/ 	.word	0x000000ff
        /*060c*/ 	.word	0x00000110
        /*0610*/ 	.short	0x010a
        /*0612*/ 	.byte	0x29
	.zero		1


	//   ....[77]....
        /*0614*/ 	.word	0x00004560
        /*0618*/ 	.word	0x000000ff
        /*061c*/ 	.word	0x00000000
        /*0620*/ 	.short	0x0101
        /*0622*/ 	.byte	0x04
	.zero		1


	//   ....[78]....
        /*0624*/ 	.word	0x00004a20
        /*0628*/ 	.word	0x00000008
        /*062c*/ 	.word	0x00000090
        /*0630*/ 	.short	0x010a
        /*0632*/ 	.byte	0xff
	.zero		1


	//   ....[79]....
        /*0634*/ 	.word	0x00004b90
        /*0638*/ 	.word	0x00000000
        /*063c*/ 	.word	0x00000000
        /*0640*/ 	.short	0x0101
        /*0642*/ 	.byte	0xff
	.zero		1


	//   ....[80]....
        /*0644*/ 	.word	0x00005080
        /*0648*/ 	.word	0x000000ff
        /*064c*/ 	.word	0x00000088
        /*0650*/ 	.short	0x010a
        /*0652*/ 	.byte	0x15
	.zero		1


	//   ....[81]....
        /*0654*/ 	.word	0x00005210
        /*0658*/ 	.word	0x000000ff
        /*065c*/ 	.word	0x00000060
        /*0660*/ 	.short	0x010a
        /*0662*/ 	.byte	0x15
	.zero		1


	//   ....[82]....
        /*0664*/ 	.word	0x00005370
        /*0668*/ 	.word	0x000000ff
        /*066c*/ 	.word	0x00000040
        /*0670*/ 	.short	0x010b
        /*0672*/ 	.byte	0x15
	.zero		1


	//   ....[83]....
        /*0674*/ 	.word	0x00005390
        /*0678*/ 	.word	0x000000ff
        /*067c*/ 	.word	0x00000000
        /*0680*/ 	.short	0x0101
        /*0682*/ 	.byte	0x06
	.zero		1


	//   ....[84]....
        /*0684*/ 	.word	0x000053a0
        /*0688*/ 	.word	0x000000ff
        /*068c*/ 	.word	0x00000068
        /*0690*/ 	.short	0x010a
        /*0692*/ 	.byte	0x15
	.zero		1


	//   ....[85]....
        /*0694*/ 	.word	0x000054f0
        /*0698*/ 	.word	0x000000ff
        /*069c*/ 	.word	0x00000048
        /*06a0*/ 	.short	0x010b
        /*06a2*/ 	.byte	0x15
	.zero		1


	//   ....[86]....
        /*06a4*/ 	.word	0x00005500
        /*06a8*/ 	.word	0x000000ff
        /*06ac*/ 	.word	0x00000000
        /*06b0*/ 	.short	0x0101
        /*06b2*/ 	.byte	0x07
	.zero		1


	//   ....[87]....
        /*06b4*/ 	.word	0x00005510
        /*06b8*/ 	.word	0x000000ff
        /*06bc*/ 	.word	0x00000070
        /*06c0*/ 	.short	0x010a
        /*06c2*/ 	.byte	0x15
	.zero		1


	//   ....[88]....
        /*06c4*/ 	.word	0x00005660
        /*06c8*/ 	.word	0x000000ff
        /*06cc*/ 	.word	0x00000050
        /*06d0*/ 	.short	0x010b
        /*06d2*/ 	.byte	0x15
	.zero		1


	//   ....[89]....
        /*06d4*/ 	.word	0x00005680
        /*06d8*/ 	.word	0x000000ff
        /*06dc*/ 	.word	0x00000000
        /*06e0*/ 	.short	0x0101
        /*06e2*/ 	.byte	0x18
	.zero		1


	//   ....[90]....
        /*06e4*/ 	.word	0x00005690
        /*06e8*/ 	.word	0x000000ff
        /*06ec*/ 	.word	0x00000078
        /*06f0*/ 	.short	0x010a
        /*06f2*/ 	.byte	0x15
	.zero		1


	//   ....[91]....
        /*06f4*/ 	.word	0x000057f0
        /*06f8*/ 	.word	0x000000ff
        /*06fc*/ 	.word	0x00000058
        /*0700*/ 	.short	0x010b
        /*0702*/ 	.byte	0x15
	.zero		1


	//   ....[92]....
        /*0704*/ 	.word	0x00005810
        /*0708*/ 	.word	0x000000ff
        /*070c*/ 	.word	0x00000000
        /*0710*/ 	.short	0x0101
        /*0712*/ 	.byte	0x10
	.zero		1


	//   ....[93]....
        /*0714*/ 	.word	0x00005820
        /*0718*/ 	.word	0x000000ff
        /*071c*/ 	.word	0x00000060
        /*0720*/ 	.short	0x010a
        /*0722*/ 	.byte	0x15
	.zero		1


	//   ....[94]....
        /*0724*/ 	.word	0x00005980
        /*0728*/ 	.word	0x000000ff
        /*072c*/ 	.word	0x00000040
        /*0730*/ 	.short	0x010b
        /*0732*/ 	.byte	0x15
	.zero		1


	//   ....[95]....
        /*0734*/ 	.word	0x00005990
        /*0738*/ 	.word	0x000000ff
        /*073c*/ 	.word	0x00000000
        /*0740*/ 	.short	0x0101
        /*0742*/ 	.byte	0x06
	.zero		1


	//   ....[96]....
        /*0744*/ 	.word	0x000059a0
        /*0748*/ 	.word	0x000000ff
        /*074c*/ 	.word	0x00000068
        /*0750*/ 	.short	0x010a
        /*0752*/ 	.byte	0x15
	.zero		1


	//   ....[97]....
        /*0754*/ 	.word	0x00005b00
        /*0758*/ 	.word	0x000000ff
        /*075c*/ 	.word	0x00000048
        /*0760*/ 	.short	0x010b
        /*0762*/ 	.byte	0x15
	.zero		1


	//   ....[98]....
        /*0764*/ 	.word	0x00005b10
        /*0768*/ 	.word	0x000000ff
        /*076c*/ 	.word	0x00000000
        /*0770*/ 	.short	0x0101
        /*0772*/ 	.byte	0x07
	.zero		1


	//   ....[99]....
        /*0774*/ 	.word	0x00005b20
        /*0778*/ 	.word	0x000000ff
        /*077c*/ 	.word	0x00000070
        /*0780*/ 	.short	0x010a
        /*0782*/ 	.byte	0x15
	.zero		1


	//   ....[100]....
        /*0784*/ 	.word	0x00005c90
        /*0788*/ 	.word	0x000000ff
        /*078c*/ 	.word	0x00000050
        /*0790*/ 	.short	0x010b
        /*0792*/ 	.byte	0x15
	.zero		1


	//   ....[101]....
        /*0794*/ 	.word	0x00005ca0
        /*0798*/ 	.word	0x000000ff
        /*079c*/ 	.word	0x00000000
        /*07a0*/ 	.short	0x0101
        /*07a2*/ 	.byte	0x18
	.zero		1


	//   ....[102]....
        /*07a4*/ 	.word	0x00005cb0
        /*07a8*/ 	.word	0x000000ff
        /*07ac*/ 	.word	0x00000078
        /*07b0*/ 	.short	0x010a
        /*07b2*/ 	.byte	0x15
	.zero		1


	//   ....[103]....
        /*07b4*/ 	.word	0x00005ea0
        /*07b8*/ 	.word	0x000000ff
        /*07bc*/ 	.word	0x00000058
        /*07c0*/ 	.short	0x010b
        /*07c2*/ 	.byte	0x15
	.zero		1


	//   ....[104]....
        /*07c4*/ 	.word	0x00005eb0
        /*07c8*/ 	.word	0x000000ff
        /*07cc*/ 	.word	0x00000000
        /*07d0*/ 	.short	0x0101
        /*07d2*/ 	.byte	0x10
	.zero		1


	//   ....[105]....
        /*07d4*/ 	.word	0x00005ed0
        /*07d8*/ 	.word	0x000000ff
        /*07dc*/ 	.word	0x00000060
        /*07e0*/ 	.short	0x010a
        /*07e2*/ 	.byte	0x15
	.zero		1


	//   ....[106]....
        /*07e4*/ 	.word	0x00005ef0
        /*07e8*/ 	.word	0x000000ff
        /*07ec*/ 	.word	0x00000068
        /*07f0*/ 	.short	0x010a
        /*07f2*/ 	.byte	0x15
	.zero		1


	//   ....[107]....
        /*07f4*/ 	.word	0x00005f10
        /*07f8*/ 	.word	0x000000ff
        /*07fc*/ 	.word	0x00000070
        /*0800*/ 	.short	0x010a
        /*0802*/ 	.byte	0x15
	.zero		1


	//   ....[108]....
        /*0804*/ 	.word	0x00005f60
        /*0808*/ 	.word	0x00000002
        /*080c*/ 	.word	0x00000078
        /*0810*/ 	.short	0x010a
        /*0812*/ 	.byte	0xff
	.zero		1


	//   ....[109]....
        /*0814*/ 	.word	0x00006270
        /*0818*/ 	.word	0x00000000
        /*081c*/ 	.word	0x00000090
        /*0820*/ 	.short	0x010a
        /*0822*/ 	.byte	0xff
	.zero		1


	//   ....[110]....
        /*0824*/ 	.word	0x00006340
        /*0828*/ 	.word	0x00000000
        /*082c*/ 	.word	0x00000000
        /*0830*/ 	.short	0x0101
        /*0832*/ 	.byte	0xff
	.zero		1


	//   ....[111]....
        /*0834*/ 	.word	0x00006f80
        /*0838*/ 	.word	0x000000ff
        /*083c*/ 	.word	0x00000040
        /*0840*/ 	.short	0x010a
        /*0842*/ 	.byte	0x2b
	.zero		1


	//   ....[112]....
        /*0844*/ 	.word	0x00006fb0
        /*0848*/ 	.word	0x00000048
        /*084c*/ 	.word	0x000000b0
        /*0850*/ 	.short	0x010a
        /*0852*/ 	.byte	0xff
	.zero		1


	//   ....[113]....
        /*0854*/ 	.word	0x000070a0
        /*0858*/ 	.word	0x000000ff
        /*085c*/ 	.word	0x00000040
        /*0860*/ 	.short	0x010a
        /*0862*/ 	.byte	0x2b
	.zero		1


	//   ....[114]....
        /*0864*/ 	.word	0x00007190
        /*0868*/ 	.word	0x00000048
        /*086c*/ 	.word	0x000000b0
        /*0870*/ 	.short	0x010a
        /*0872*/ 	.byte	0xff
	.zero		1


	//   ....[115]....
        /*0874*/ 	.word	0x00007760
        /*0878*/ 	.word	0x00000000
        /*087c*/ 	.word	0x00000000
        /*0880*/ 	.short	0x0101
        /*0882*/ 	.byte	0xff
	.zero		1


	//   ....[116]....
        /*0884*/ 	.word	0x00007770
        /*0888*/ 	.word	0x00000002
        /*088c*/ 	.word	0x00000040
        /*0890*/ 	.short	0x010a
        /*0892*/ 	.byte	0xff
	.zero		1


	//   ....[117]....
        /*0894*/ 	.word	0x00007850
        /*0898*/ 	.word	0x00000002
        /*089c*/ 	.word	0x00000040
        /*08a0*/ 	.short	0x010a
        /*08a2*/ 	.byte	0xff
	.zero		1


	//   ....[118]....
        /*08a4*/ 	.word	0x00007eb0
        /*08a8*/ 	.word	0x00000010
        /*08ac*/ 	.word	0x00000000
        /*08b0*/ 	.short	0x0101
        /*08b2*/ 	.byte	0xff
	.zero		1


	//   ....[119]....
        /*08b4*/ 	.word	0x00007ed0
        /*08b8*/ 	.word	0x00000000
        /*08bc*/ 	.word	0x00000040
        /*08c0*/ 	.short	0x010a
        /*08c2*/ 	.byte	0xff
	.zero		1


	//   ....[120]....
        /*08c4*/ 	.word	0x00007fa0
        /*08c8*/ 	.word	0x00000000
        /*08cc*/ 	.word	0x00000040
        /*08d0*/ 	.short	0x010a
        /*08d2*/ 	.byte	0xff
	.zero		1


	//   ....[121]....
        /*08d4*/ 	.word	0x00008610
        /*08d8*/ 	.word	0x00000010
        /*08dc*/ 	.word	0x00000000
        /*08e0*/ 	.short	0x0101
        /*08e2*/ 	.byte	0xff
	.zero		1


	//   ....[122]....
        /*08e4*/ 	.word	0x00008630
        /*08e8*/ 	.word	0x00000000
        /*08ec*/ 	.word	0x00000040
        /*08f0*/ 	.short	0x010a
        /*08f2*/ 	.byte	0xff
	.zero		1


	//   ....[123]....
        /*08f4*/ 	.word	0x00008700
        /*08f8*/ 	.word	0x00000000
        /*08fc*/ 	.word	0x00000040
        /*0900*/ 	.short	0x010a
        /*0902*/ 	.byte	0xff
	.zero		1


	//   ....[124]....
        /*0904*/ 	.word	0x00008da0
        /*0908*/ 	.word	0x00000010
        /*090c*/ 	.word	0x00000000
        /*0910*/ 	.short	0x0101
        /*0912*/ 	.byte	0xff
	.zero		1


	//   ....[125]....
        /*0914*/ 	.word	0x00008dc0
        /*0918*/ 	.word	0x00000000
        /*091c*/ 	.word	0x00000040
        /*0920*/ 	.short	0x010a
        /*0922*/ 	.byte	0xff
	.zero		1


	//   ....[126]....
        /*0924*/ 	.word	0x00008e90
        /*0928*/ 	.word	0x00000000
        /*092c*/ 	.word	0x00000040
        /*0930*/ 	.short	0x010a
        /*0932*/ 	.byte	0xff
	.zero		1


	//   ....[127]....
        /*0934*/ 	.word	0x00009570
        /*0938*/ 	.word	0x00000010
        /*093c*/ 	.word	0x00000000
        /*0940*/ 	.short	0x0101
        /*0942*/ 	.byte	0xff
	.zero		1


	//   ....[128]....
        /*0944*/ 	.word	0x00009590
        /*0948*/ 	.word	0x00000000
        /*094c*/ 	.word	0x00000040
        /*0950*/ 	.short	0x010a
        /*0952*/ 	.byte	0xff
	.zero		1


	//   ....[129]....
        /*0954*/ 	.word	0x00009660
        /*0958*/ 	.word	0x00000000
        /*095c*/ 	.word	0x00000040
        /*0960*/ 	.short	0x010a
        /*0962*/ 	.byte	0xff
	.zero		1


	//   ....[130]....
        /*0964*/ 	.word	0x00009d10
        /*0968*/ 	.word	0x00000010
        /*096c*/ 	.word	0x00000000
        /*0970*/ 	.short	0x0101
        /*0972*/ 	.byte	0xff
	.zero		1


	//   ....[131]....
        /*0974*/ 	.word	0x00009d30
        /*0978*/ 	.word	0x00000000
        /*097c*/ 	.word	0x00000040
        /*0980*/ 	.short	0x010a
        /*0982*/ 	.byte	0xff
	.zero		1


	//   ....[132]....
        /*0984*/ 	.word	0x00009e00
        /*0988*/ 	.word	0x00000000
        /*098c*/ 	.word	0x00000040
        /*0990*/ 	.short	0x010a
        /*0992*/ 	.byte	0xff
	.zero		1


	//   ....[133]....
        /*0994*/ 	.word	0x0000a4b0
        /*0998*/ 	.word	0x00000010
        /*099c*/ 	.word	0x00000000
        /*09a0*/ 	.short	0x0101
        /*09a2*/ 	.byte	0xff
	.zero		1


	//   ....[134]....
        /*09a4*/ 	.word	0x0000a4d0
        /*09a8*/ 	.word	0x00000000
        /*09ac*/ 	.word	0x00000040
        /*09b0*/ 	.short	0x010a
        /*09b2*/ 	.byte	0xff
	.zero		1


	//   ....[135]....
        /*09b4*/ 	.word	0x0000a5a0
        /*09b8*/ 	.word	0x00000000
        /*09bc*/ 	.word	0x00000040
        /*09c0*/ 	.short	0x010a
        /*09c2*/ 	.byte	0xff
	.zero		1


	//   ....[136]....
        /*09c4*/ 	.word	0x0000a810
        /*09c8*/ 	.word	0x00000048
        /*09cc*/ 	.word	0x00000000
        /*09d0*/ 	.short	0x0101
        /*09d2*/ 	.byte	0xff
	.zero		1


	//   ....[137]....
        /*09d4*/ 	.word	0x0000ac50
        /*09d8*/ 	.word	0x00000000
        /*09dc*/ 	.word	0x00000000
        /*09e0*/ 	.short	0x0101
        /*09e2*/ 	.byte	0xff
	.zero		1


	//   ....[138]....
        /*09e4*/ 	.word	0x0000af00
        /*09e8*/ 	.word	0x000000ff
        /*09ec*/ 	.word	0x00000000
        /*09f0*/ 	.short	0x0101
        /*09f2*/ 	.byte	0x04
	.zero		1


	//   ....[139]....
        /*09f4*/ 	.word	0x0000af20
        /*09f8*/ 	.word	0x00000000
        /*09fc*/ 	.word	0x00000100
        /*0a00*/ 	.short	0x010a
        /*0a02*/ 	.byte	0xff
	.zero		1


	//   ....[140]....
        /*0a04*/ 	.word	0x0000af80
        /*0a08*/ 	.word	0x00000000
        /*0a0c*/ 	.word	0x00000020
        /*0a10*/ 	.short	0x010a
        /*0a12*/ 	.byte	0xff
	.zero		1


	//   ....[141]....
        /*0a14*/ 	.word	0x0000afe0
        /*0a18*/ 	.word	0x00000000
        /*0a1c*/ 	.word	0x00000020
        /*0a20*/ 	.short	0x010a
        /*0a22*/ 	.byte	0xff
	.zero		1


	//   ....[142]....
        /*0a24*/ 	.word	0x0000b030
        /*0a28*/ 	.word	0x00000003
        /*0a2c*/ 	.word	0x00000090
        /*0a30*/ 	.short	0x010a
        /*0a32*/ 	.byte	0xff
	.zero		1


	//   ....[143]....
        /*0a34*/ 	.word	0x0000b090
        /*0a38*/ 	.word	0x00000000
        /*0a3c*/ 	.word	0x00000000
        /*0a40*/ 	.short	0x010a
        /*0a42*/ 	.byte	0xff
	.zero		1


	//   ....[144]....
        /*0a44*/ 	.word	0x0000b0f0
        /*0a48*/ 	.word	0x00000000
        /*0a4c*/ 	.word	0x00000000
        /*0a50*/ 	.short	0x010a
        /*0a52*/ 	.byte	0xff
	.zero		1


	//   ....[145]....
        /*0a54*/ 	.word	0x0000b150
        /*0a58*/ 	.word	0x00000000
        /*0a5c*/ 	.word	0x00000000
        /*0a60*/ 	.short	0x010a
        /*0a62*/ 	.byte	0xff
	.zero		1


	//   ....[146]....
        /*0a64*/ 	.word	0x0000b1a0
        /*0a68*/ 	.word	0x00000000
        /*0a6c*/ 	.word	0x000000f0
        /*0a70*/ 	.short	0x010a
        /*0a72*/ 	.byte	0xff
	.zero		1


	//   ....[147]....
        /*0a74*/ 	.word	0x0000b200
        /*0a78*/ 	.word	0x00000000
        /*0a7c*/ 	.word	0x000000a0
        /*0a80*/ 	.short	0x010a
        /*0a82*/ 	.byte	0xff
	.zero		1


	//   ....[148]....
        /*0a84*/ 	.word	0x0000b250
        /*0a88*/ 	.word	0x00000000
        /*0a8c*/ 	.word	0x00000090
        /*0a90*/ 	.short	0x010a
        /*0a92*/ 	.byte	0xff
	.zero		1


	//   ....[149]....
        /*0a94*/ 	.word	0x0000b2b0
        /*0a98*/ 	.word	0x00000000
        /*0a9c*/ 	.word	0x000000a0
        /*0aa0*/ 	.short	0x010a
        /*0aa2*/ 	.byte	0xff
	.zero		1


	//   ....[150]....
        /*0aa4*/ 	.word	0x0000b310
        /*0aa8*/ 	.word	0x00000005
        /*0aac*/ 	.word	0x00000008
        /*0ab0*/ 	.short	0x010a
        /*0ab2*/ 	.byte	0xff
	.zero		1


	//   ....[151]....
        /*0ab4*/ 	.word	0x0000b400
        /*0ab8*/ 	.word	0x00000003
        /*0abc*/ 	.word	0x00000008
        /*0ac0*/ 	.short	0x010a
        /*0ac2*/ 	.byte	0xff
	.zero		1


	//   ....[152]....
        /*0ac4*/ 	.word	0x0000b450
        /*0ac8*/ 	.word	0x00000000
        /*0acc*/ 	.word	0x00000090
        /*0ad0*/ 	.short	0x010a
        /*0ad2*/ 	.byte	0xff
	.zero		1


	//   ....[153]....
        /*0ad4*/ 	.word	0x0000b4b0
        /*0ad8*/ 	.word	0x00000000
        /*0adc*/ 	.word	0x000000d0
        /*0ae0*/ 	.short	0x010a
        /*0ae2*/ 	.byte	0xff
	.zero		1


	//   ....[154]....
        /*0ae4*/ 	.word	0x0000b510
        /*0ae8*/ 	.word	0x00000000
        /*0aec*/ 	.word	0x00000000
        /*0af0*/ 	.short	0x010a
        /*0af2*/ 	.byte	0xff
	.zero		1


	//   ....[155]....
        /*0af4*/ 	.word	0x0000b570
        /*0af8*/ 	.word	0x00000000
        /*0afc*/ 	.word	0x00000000
        /*0b00*/ 	.short	0x010a
        /*0b02*/ 	.byte	0xff
	.zero		1


	//   ....[156]....
        /*0b04*/ 	.word	0x0000b5d0
        /*0b08*/ 	.word	0x00000000
        /*0b0c*/ 	.word	0x00000000
        /*0b10*/ 	.short	0x010a
        /*0b12*/ 	.byte	0xff
	.zero		1


	//   ....[157]....
        /*0b14*/ 	.word	0x0000b630
        /*0b18*/ 	.word	0x00000000
        /*0b1c*/ 	.word	0x00000000
        /*0b20*/ 	.short	0x010a
        /*0b22*/ 	.byte	0xff
	.zero		1


	//   ....[158]....
        /*0b24*/ 	.word	0x0000b690
        /*0b28*/ 	.word	0x00000000
        /*0b2c*/ 	.word	0x00000110
        /*0b30*/ 	.short	0x010a
        /*0b32*/ 	.byte	0xff
	.zero		1


	//   ....[159]....
        /*0b34*/ 	.word	0x0000b6e0
        /*0b38*/ 	.word	0x00000008
        /*0b3c*/ 	.word	0x00000090
        /*0b40*/ 	.short	0x010a
        /*0b42*/ 	.byte	0xff
	.zero		1


	//   ....[160]....
        /*0b44*/ 	.word	0x0000b740
        /*0b48*/ 	.word	0x00000000
        /*0b4c*/ 	.word	0x00000088
        /*0b50*/ 	.short	0x010a
        /*0b52*/ 	.byte	0xff
	.zero		1


	//   ....[161]....
        /*0b54*/ 	.word	0x0000b7a0
        /*0b58*/ 	.word	0x00000000
        /*0b5c*/ 	.word	0x00000060
        /*0b60*/ 	.short	0x010a
        /*0b62*/ 	.byte	0xff
	.zero		1


	//   ....[162]....
        /*0b64*/ 	.word	0x0000b800
        /*0b68*/ 	.word	0x00000000
        /*0b6c*/ 	.word	0x00000068
        /*0b70*/ 	.short	0x010a
        /*0b72*/ 	.byte	0xff
	.zero		1


	//   ....[163]....
        /*0b74*/ 	.word	0x0000b860
        /*0b78*/ 	.word	0x00000000
        /*0b7c*/ 	.word	0x00000070
        /*0b80*/ 	.short	0x010a
        /*0b82*/ 	.byte	0xff
	.zero		1


	//   ....[164]....
        /*0b84*/ 	.word	0x0000b8c0
        /*0b88*/ 	.word	0x00000000
        /*0b8c*/ 	.word	0x00000078
        /*0b90*/ 	.short	0x010a
        /*0b92*/ 	.byte	0xff
	.zero		1


	//   ....[165]....
        /*0b94*/ 	.word	0x0000b920
        /*0b98*/ 	.word	0x00000000
        /*0b9c*/ 	.word	0x00000060
        /*0ba0*/ 	.short	0x010a
        /*0ba2*/ 	.byte	0xff
	.zero		1


	//   ....[166]....
        /*0ba4*/ 	.word	0x0000b980
        /*0ba8*/ 	.word	0x00000000
        /*0bac*/ 	.word	0x00000068
        /*0bb0*/ 	.short	0x010a
        /*0bb2*/ 	.byte	0xff
	.zero		1


	//   ....[167]....
        /*0bb4*/ 	.word	0x0000b9e0
        /*0bb8*/ 	.word	0x00000000
        /*0bbc*/ 	.word	0x00000070
        /*0bc0*/ 	.short	0x010a
        /*0bc2*/ 	.byte	0xff
	.zero		1


	//   ....[168]....
        /*0bc4*/ 	.word	0x0000ba40
        /*0bc8*/ 	.word	0x00000000
        /*0bcc*/ 	.word	0x00000078
        /*0bd0*/ 	.short	0x010a
        /*0bd2*/ 	.byte	0xff
	.zero		1


	//   ....[169]....
        /*0bd4*/ 	.word	0x0000baa0
        /*0bd8*/ 	.word	0x00000000
        /*0bdc*/ 	.word	0x00000060
        /*0be0*/ 	.short	0x010a
        /*0be2*/ 	.byte	0xff
	.zero		1


	//   ....[170]....
        /*0be4*/ 	.word	0x0000bb00
        /*0be8*/ 	.word	0x00000000
        /*0bec*/ 	.word	0x00000068
        /*0bf0*/ 	.short	0x010a
        /*0bf2*/ 	.byte	0xff
	.zero		1


	//   ....[171]....
        /*0bf4*/ 	.word	0x0000bb60
        /*0bf8*/ 	.word	0x00000002
        /*0bfc*/ 	.word	0x00000070
        /*0c00*/ 	.short	0x010a
        /*0c02*/ 	.byte	0xff
	.zero		1


	//   ....[172]....
        /*0c04*/ 	.word	0x0000bbb0
        /*0c08*/ 	.word	0x00000000
        /*0c0c*/ 	.word	0x00000090
        /*0c10*/ 	.short	0x010a
        /*0c12*/ 	.byte	0xff
	.zero		1


	//   ....[173]....
        /*0c14*/ 	.word	0x0000bc10
        /*0c18*/ 	.word	0x00000002
        /*0c1c*/ 	.word	0x00000040
        /*0c20*/ 	.short	0x010a
        /*0c22*/ 	.byte	0xff
	.zero		1


	//   ....[174]....
        /*0c24*/ 	.word	0x0000bc60
        /*0c28*/ 	.word	0x00000048
        /*0c2c*/ 	.word	0x000000b0
        /*0c30*/ 	.short	0x010a
        /*0c32*/ 	.byte	0xff
	.zero		1


	//   ....[175]....
        /*0c34*/ 	.word	0x0000bcb0
        /*0c38*/ 	.word	0x00000002
        /*0c3c*/ 	.word	0x00000040
        /*0c40*/ 	.short	0x010a
        /*0c42*/ 	.byte	0xff
	.zero		1


	//   ....[176]....
        /*0c44*/ 	.word	0x0000bd00
        /*0c48*/ 	.word	0x00000000
        /*0c4c*/ 	.word	0x00000040
        /*0c50*/ 	.short	0x010a
        /*0c52*/ 	.byte	0xff
	.zero		1


	//   ....[177]....
        /*0c54*/ 	.word	0x0000bd50
        /*0c58*/ 	.word	0x00000000
        /*0c5c*/ 	.word	0x00000040
        /*0c60*/ 	.short	0x010a
        /*0c62*/ 	.byte	0xff
	.zero		1


	//   ....[178]....
        /*0c64*/ 	.word	0x0000bda0
        /*0c68*/ 	.word	0x00000000
        /*0c6c*/ 	.word	0x00000040
        /*0c70*/ 	.short	0x010a
        /*0c72*/ 	.byte	0xff
	.zero		1


	//   ....[179]....
        /*0c74*/ 	.word	0x0000bdf0
        /*0c78*/ 	.word	0x00000000
        /*0c7c*/ 	.word	0x00000040
        /*0c80*/ 	.short	0x010a
        /*0c82*/ 	.byte	0xff
	.zero		1


	//   ....[180]....
        /*0c84*/ 	.word	0x0000be40
        /*0c88*/ 	.word	0x00000000
        /*0c8c*/ 	.word	0x00000040
        /*0c90*/ 	.short	0x010a
        /*0c92*/ 	.byte	0xff
	.zero		1


	//   ....[181]....
        /*0c94*/ 	.word	0x0000be90
        /*0c98*/ 	.word	0x00000000
        /*0c9c*/ 	.word	0x00000040
        /*0ca0*/ 	.short	0x010a
        /*0ca2*/ 	.byte	0xff
	.zero		1


	//----- nvinfo : EIATTR_NUM_MBARRIERS
	.align		4
.L_47:
        /*0ca4*/ 	.byte	0x03, 0x38
        /*0ca6*/ 	.short	0x0023


	//----- nvinfo : EIATTR_EXIT_INSTR_OFFSETS
	.align		4
        /*0ca8*/ 	.byte	0x04, 0x1c
        /*0caa*/ 	.short	(.L_49 - .L_48)


	//   ....[0]....
.L_48:
        /*0cac*/ 	.word	0x00002d00


	//   ....[1]....
        /*0cb0*/ 	.word	0x000031f0


	//   ....[2]....
        /*0cb4*/ 	.word	0x00003250


	//   ....[3]....
        /*0cb8*/ 	.word	0x00004790


	//   ....[4]....
        /*0cbc*/ 	.word	0x00005f90


	//   ....[5]....
        /*0cc0*/ 	.word	0x00005fd0


	//   ....[6]....
        /*0cc4*/ 	.word	0x0000adf0


	//   ....[7]....
        /*0cc8*/ 	.word	0x0000ae70


	//   ....[8]....
        /*0ccc*/ 	.word	0x0000aea0


	//   ....[9]....
        /*0cd0*/ 	.word	0x0000af10


	//----- nvinfo : EIATTR_MAX_THREADS
	.align		4
.L_49:
        /*0cd4*/ 	.byte	0x04, 0x05
        /*0cd6*/ 	.short	(.L_51 - .L_50)
.L_50:
        /*0cd8*/ 	.word	0x00000100
        /*0cdc*/ 	.word	0x00000001
        /*0ce0*/ 	.word	0x00000001


	//----- nvinfo : EIATTR_CRS_STACK_SIZE
	.align		4
.L_51:
        /*0ce4*/ 	.byte	0x04, 0x1e
        /*0ce6*/ 	.short	(.L_53 - .L_52)
.L_52:
        /*0ce8*/ 	.word	0x00000000


	//----- nvinfo : EIATTR_CBANK_PARAM_SIZE
	.align		4
.L_53:
        /*0cec*/ 	.byte	0x03, 0x19
        /*0cee*/ 	.short	0x0800


	//----- nvinfo : EIATTR_PARAM_CBANK
	.align		4
        /*0cf0*/ 	.byte	0x04, 0x0a
        /*0cf2*/ 	.short	(.L_55 - .L_54)
	.align		4
.L_54:
        /*0cf4*/ 	.word	index@(.nv.constant0._ZN7cutlass13device_kernelINS_4gemm6kernel13GemmUniversalIN4cute5tupleIJiiiiEEENS1_10collective13CollectiveMmaINS1_35MainloopSm100TmaUmmaWarpSpecializedILi4ELi2ELi4ENS5_IJNS4_1CILi4EEENSA_ILi1EEESC_EEEEENS5_IJNSA_ILi256EEENSA_ILi128EEENSA_ILi64EEEEEEfNS5_IJlSC_lEEEfSJ_NS4_8TiledMMAINS4_8MMA_AtomIJNS4_23SM100_MMA_TF32_2x1SM_SSINS_10tfloat32_tESN_fLi256ELi128ELNS4_4UMMA5MajorE0ELSP_0ELNSO_7ScaleInE0ELSQ_0EEEEEENS4_6LayoutINS5_IJSC_SC_SC_EEENS5_IJNSA_ILi0EEESV_SV_EEEEENS5_IJNS4_10UnderscoreESY_SY_EEEEENS4_18SM100_TMA_2SM_LOADENS4_14ComposedLayoutINS4_7SwizzleILi3ELi4ELi3EEENS4_18smem_ptr_flag_bitsILi32EEENST_INS5_IJNSA_ILi8EEENSA_ILi32EEEEEENS5_IJS18_SC_EEEEEEEvNS4_8identityENS4_28SM100_TMA_2SM_LOAD_MULTICASTES1C_vS1D_EENS_8epilogue10collective18CollectiveEpilogueINS1G_23Sm100TmaWarpSpecializedILi4ELi2ELi16ELb1ELb0EEEJNS5_IJSG_SG_SH_EEENS5_IJNST_ISG_SC_EENST_INSA_ILi16EEESC_EEEEEfSJ_fSJ_NS1G_6fusion15FusionCallbacksIS1K_NS1Q_17LinearCombinationIffffLNS_15FloatRoundStyleE2EEES1L_S1P_JEEENS4_5SM1004TMEM4LOAD26SM100_TMEM_LOAD_32dp32b16xENS4_13SM90_TMA_LOADENS12_INS13_ILi2ELi4ELi3EEES16_NST_INS5_IJS17_S1N_EEENS5_IJS1N_SC_EEEEEEENS4_39AutoVectorizingCopyWithAssumedAlignmentILi128EEENS4_14SM90_TMA_STOREES25_S27_S27_EEEvvEEEEvNT_6ParamsE)
        /*0cf8*/ 	.short	0x0380
        /*0cfa*/ 	.short	0x0800


	//----- nvinfo : EIATTR_SW_WAR
	.align		4
.L_55:
        /*0cfc*/ 	.byte	0x04, 0x36
        /*0cfe*/ 	.short	(.L_57 - .L_56)
.L_56:
        /*0d00*/ 	.word	0x00000008
.L_57:


//--------------------- .nv.callgraph             --------------------------
	.section	.nv.callgraph,"",@"SHT_CUDA_CALLGRAPH"
	.align	4
	.sectionentsize	8
	.align		4
        /*0000*/ 	.word	0x00000000
	.align		4
        /*0004*/ 	.word	0xffffffff
	.align		4
        /*0008*/ 	.word	index@(_ZN7cutlass13device_kernelINS_4gemm6kernel13GemmUniversalIN4cute5tupleIJiiiiEEENS1_10collective13CollectiveMmaINS1_35MainloopSm100TmaUmmaWarpSpecializedILi4ELi2ELi4ENS5_IJNS4_1CILi4EEENSA_ILi1EEESC_EEEEENS5_IJNSA_ILi256EEENSA_ILi128EEENSA_ILi64EEEEEEfNS5_IJlSC_lEEEfSJ_NS4_8TiledMMAINS4_8MMA_AtomIJNS4_23SM100_MMA_TF32_2x1SM_SSINS_10tfloat32_tESN_fLi256ELi128ELNS4_4UMMA5MajorE0ELSP_0ELNSO_7ScaleInE0ELSQ_0EEEEEENS4_6LayoutINS5_IJSC_SC_SC_EEENS5_IJNSA_ILi0EEESV_SV_EEEEENS5_IJNS4_10UnderscoreESY_SY_EEEEENS4_18SM100_TMA_2SM_LOADENS4_14ComposedLayoutINS4_7SwizzleILi3ELi4ELi3EEENS4_18smem_ptr_flag_bitsILi32EEENST_INS5_IJNSA_ILi8EEENSA_ILi32EEEEEENS5_IJS18_SC_EEEEEEEvNS4_8identityENS4_28SM100_TMA_2SM_LOAD_MULTICASTES1C_vS1D_EENS_8epilogue10collective18CollectiveEpilogueINS1G_23Sm100TmaWarpSpecializedILi4ELi2ELi16ELb1ELb0EEEJNS5_IJSG_SG_SH_EEENS5_IJNST_ISG_SC_EENST_INSA_ILi16EEESC_EEEEEfSJ_fSJ_NS1G_6fusion15FusionCallbacksIS1K_NS1Q_17LinearCombinationIffffLNS_15FloatRoundStyleE2EEES1L_S1P_JEEENS4_5SM1004TMEM4LOAD26SM100_TMEM_LOAD_32dp32b16xENS4_13SM90_TMA_LOADENS12_INS13_ILi2ELi4ELi3EEES16_NST_INS5_IJS17_S1N_EEENS5_IJS1N_SC_EEEEEEENS4_39AutoVectorizingCopyWithAssumedAlignmentILi128EEENS4_14SM90_TMA_STOREES25_S27_S27_EEEvvEEEEvNT_6ParamsE)
	.align		4
        /*000c*/ 	.word	index@(__assertfail)
	.align		4
        /*0010*/ 	.word	0x00000000
	.align		4
        /*0014*/ 	.word	0xfffffffe
	.align		4
        /*0018*/ 	.word	0x00000000
	.align		4
        /*001c*/ 	.word	0xfffffffd
	.align		4
        /*0020*/ 	.word	0x00000000
	.align		4
        /*0024*/ 	.word	0xfffffffc


//--------------------- .nv.constant4             --------------------------
	.section	.nv.constant4,"a",@progbits
	.align	8
	.align		8
.nv.constant4:
        /*0000*/ 	.dword	__assertfail
	.align		8
        /*0008*/ 	.dword	__unnamed_1
	.align		8
        /*0010*/ 	.dword	__unnamed_2
	.align		8
        /*0018*/ 	.dword	_ZN40_INTERNAL_4ddfc58c_4_k_cu_8bf595f5_307074cuda3std3__45__cpo5beginE
	.align		8
        /*0020*/ 	.dword	_ZN40_INTERNAL_4ddfc58c_4_k_cu_8bf595f5_307074cuda3std3__45__cpo3endE
	.align		8
        /*0028*/ 	.dword	_ZN40_INTERNAL_4ddfc58c_4_k_cu_8bf595f5_307074cuda3std3__45__cpo6cbeginE
	.align		8
        /*0030*/ 	.dword	_ZN40_INTERNAL_4ddfc58c_4_k_cu_8bf595f5_307074cuda3std3__45__cpo4cendE
	.align		8
        /*0038*/ 	.dword	_ZN40_INTERNAL_4ddfc58c_4_k_cu_8bf595f5_307074cuda3std3__442_GLOBAL__N__4ddfc58c_4_k_cu_8bf595f5_307076ignoreE
	.align		8
        /*0040*/ 	.dword	_ZN40_INTERNAL_4ddfc58c_4_k_cu_8bf595f5_307074cuda3std3__419piecewise_constructE
	.align		8
        /*0048*/ 	.dword	_ZN40_INTERNAL_4ddfc58c_4_k_cu_8bf595f5_307074cuda3std3__48in_placeE
	.align		8
        /*0050*/ 	.dword	_ZN40_INTERNAL_4ddfc58c_4_k_cu_8bf595f5_307074cuda3std6ranges3__45__cpo4swapE
	.align		8
        /*0058*/ 	.dword	_ZN40_INTERNAL_4ddfc58c_4_k_cu_8bf595f5_307074cuda3std6ranges3__45__cpo9iter_moveE
	.align		8
        /*0060*/ 	.dword	_ZN40_INTERNAL_4ddfc58c_4_k_cu_8bf595f5_307074cute7productE
	.align		8
        /*0068*/ 	.dword	_ZN40_INTERNAL_4ddfc58c_4_k_cu_8bf595f5_307074cute1_E
	.align		8
        /*0070*/ 	.dword	$str$25
	.align		8
        /*0078*/ 	.dword	$str$26
	.align		8
        /*0080*/ 	.dword	$str$27
	.align		8
        /*0088*/ 	.dword	$str$28


//--------------------- .text._ZN7cutlass13device_kernelINS_4gemm6kernel13GemmUniversalIN4cute5tupleIJiiiiEEENS1_10collective13CollectiveMmaINS1_35MainloopSm100TmaUmmaWarpSpecializedILi4ELi2ELi4ENS5_IJNS4_1CILi4EEENSA_ILi1EEESC_EEEEENS5_IJNSA_ILi256EEENSA_ILi128EEENSA_ILi64EEEEEEfNS5_IJlSC_lEEEfSJ_NS4_8TiledMMAINS4_8MMA_AtomIJNS4_23SM100_MMA_TF32_2x1SM_SSINS_10tfloat32_tESN_fLi256ELi128ELNS4_4UMMA5MajorE0ELSP_0ELNSO_7ScaleInE0ELSQ_0EEEEEENS4_6LayoutINS5_IJSC_SC_SC_EEENS5_IJNSA_ILi0EEESV_SV_EEEEENS5_IJNS4_10UnderscoreESY_SY_EEEEENS4_18SM100_TMA_2SM_LOADENS4_14ComposedLayoutINS4_7SwizzleILi3ELi4ELi3EEENS4_18smem_ptr_flag_bitsILi32EEENST_INS5_IJNSA_ILi8EEENSA_ILi32EEEEEENS5_IJS18_SC_EEEEEEEvNS4_8identityENS4_28SM100_TMA_2SM_LOAD_MULTICASTES1C_vS1D_EENS_8epilogue10collective18CollectiveEpilogueINS1G_23Sm100TmaWarpSpecializedILi4ELi2ELi16ELb1ELb0EEEJNS5_IJSG_SG_SH_EEENS5_IJNST_ISG_SC_EENST_INSA_ILi16EEESC_EEEEEfSJ_fSJ_NS1G_6fusion15FusionCallbacksIS1K_NS1Q_17LinearCombinationIffffLNS_15FloatRoundStyleE2EEES1L_S1P_JEEENS4_5SM1004TMEM4LOAD26SM100_TMEM_LOAD_32dp32b16xENS4_13SM90_TMA_LOADENS12_INS13_ILi2ELi4ELi3EEES16_NST_INS5_IJS17_S1N_EEENS5_IJS1N_SC_EEEEEEENS4_39AutoVectorizingCopyWithAssumedAlignmentILi128EEENS4_14SM90_TMA_STOREES25_S27_S27_EEEvvEEEEvNT_6ParamsE --------------------------
	.section	.text._ZN7cutlass13device_kernelINS_4gemm6kernel13GemmUniversalIN4cute5tupleIJiiiiEEENS1_10collective13CollectiveMmaINS1_35MainloopSm100TmaUmmaWarpSpecializedILi4ELi2ELi4ENS5_IJNS4_1CILi4EEENSA_ILi1EEESC_EEEEENS5_IJNSA_ILi256EEENSA_ILi128EEENSA_ILi64EEEEEEfNS5_IJlSC_lEEEfSJ_NS4_8TiledMMAINS4_8MMA_AtomIJNS4_23SM100_MMA_TF32_2x1SM_SSINS_10tfloat32_tESN_fLi256ELi128ELNS4_4UMMA5MajorE0ELSP_0ELNSO_7ScaleInE0ELSQ_0EEEEEENS4_6LayoutINS5_IJSC_SC_SC_EEENS5_IJNSA_ILi0EEESV_SV_EEEEENS5_IJNS4_10UnderscoreESY_SY_EEEEENS4_18SM100_TMA_2SM_LOADENS4_14ComposedLayoutINS4_7SwizzleILi3ELi4ELi3EEENS4_18smem_ptr_flag_bitsILi32EEENST_INS5_IJNSA_ILi8EEENSA_ILi32EEEEEENS5_IJS18_SC_EEEEEEEvNS4_8identityENS4_28SM100_TMA_2SM_LOAD_MULTICASTES1C_vS1D_EENS_8epilogue10collective18CollectiveEpilogueINS1G_23Sm100TmaWarpSpecializedILi4ELi2ELi16ELb1ELb0EEEJNS5_IJSG_SG_SH_EEENS5_IJNST_ISG_SC_EENST_INSA_ILi16EEESC_EEEEEfSJ_fSJ_NS1G_6fusion15FusionCallbacksIS1K_NS1Q_17LinearCombinationIffffLNS_15FloatRoundStyleE2EEES1L_S1P_JEEENS4_5SM1004TMEM4LOAD26SM100_TMEM_LOAD_32dp32b16xENS4_13SM90_TMA_LOADENS12_INS13_ILi2ELi4ELi3EEES16_NST_INS5_IJS17_S1N_EEENS5_IJS1N_SC_EEEEEEENS4_39AutoVectorizingCopyWithAssumedAlignmentILi128EEENS4_14SM90_TMA_STOREES25_S27_S27_EEEvvEEEEvNT_6ParamsE,"ax",@progbits
	.align	128
.text._ZN7cutlass13device_kernelINS_4gemm6kernel13GemmUniversalIN4cute5tupleIJiiiiEEENS1_10collective13CollectiveMmaINS1_35MainloopSm100TmaUmmaWarpSpecializedILi4ELi2ELi4ENS5_IJNS4_1CILi4EEENSA_ILi1EEESC_EEEEENS5_IJNSA_ILi256EEENSA_ILi128EEENSA_ILi64EEEEEEfNS5_IJlSC_lEEEfSJ_NS4_8TiledMMAINS4_8MMA_AtomIJNS4_23SM100_MMA_TF32_2x1SM_SSINS_10tfloat32_tESN_fLi256ELi128ELNS4_4UMMA5MajorE0ELSP_0ELNSO_7ScaleInE0ELSQ_0EEEEEENS4_6LayoutINS5_IJSC_SC_SC_EEENS5_IJNSA_ILi0EEESV_SV_EEEEENS5_IJNS4_10UnderscoreESY_SY_EEEEENS4_18SM100_TMA_2SM_LOADENS4_14ComposedLayoutINS4_7SwizzleILi3ELi4ELi3EEENS4_18smem_ptr_flag_bitsILi32EEENST_INS5_IJNSA_ILi8EEENSA_ILi32EEEEEENS5_IJS18_SC_EEEEEEEvNS4_8identityENS4_28SM100_TMA_2SM_LOAD_MULTICASTES1C_vS1D_EENS_8epilogue10collective18CollectiveEpilogueINS1G_23Sm100TmaWarpSpecializedILi4ELi2ELi16ELb1ELb0EEEJNS5_IJSG_SG_SH_EEENS5_IJNST_ISG_SC_EENST_INSA_ILi16EEESC_EEEEEfSJ_fSJ_NS1G_6fusion15FusionCallbacksIS1K_NS1Q_17LinearCombinationIffffLNS_15FloatRoundStyleE2EEES1L_S1P_JEEENS4_5SM1004TMEM4LOAD26SM100_TMEM_LOAD_32dp32b16xENS4_13SM90_TMA_LOADENS12_INS13_ILi2ELi4ELi3EEES16_NST_INS5_IJS17_S1N_EEENS5_IJS1N_SC_EEEEEEENS4_39AutoVectorizingCopyWithAssumedAlignmentILi128EEENS4_14SM90_TMA_STOREES25_S27_S27_EEEvvEEEEvNT_6ParamsE:
        .type           _ZN7cutlass13device_kernelINS_4gemm6kernel13GemmUniversalIN4cute5tupleIJiiiiEEENS1_10collective13CollectiveMmaINS1_35MainloopSm100TmaUmmaWarpSpecializedILi4ELi2ELi4ENS5_IJNS4_1CILi4EEENSA_ILi1EEESC_EEEEENS5_IJNSA_ILi256EEENSA_ILi128EEENSA_ILi64EEEEEEfNS5_IJlSC_lEEEfSJ_NS4_8TiledMMAINS4_8MMA_AtomIJNS4_23SM100_MMA_TF32_2x1SM_SSINS_10tfloat32_tESN_fLi256ELi128ELNS4_4UMMA5MajorE0ELSP_0ELNSO_7ScaleInE0ELSQ_0EEEEEENS4_6LayoutINS5_IJSC_SC_SC_EEENS5_IJNSA_ILi0EEESV_SV_EEEEENS5_IJNS4_10UnderscoreESY_SY_EEEEENS4_18SM100_TMA_2SM_LOADENS4_14ComposedLayoutINS4_7SwizzleILi3ELi4ELi3EEENS4_18smem_ptr_flag_bitsILi32EEENST_INS5_IJNSA_ILi8EEENSA_ILi32EEEEEENS5_IJS18_SC_EEEEEEEvNS4_8identityENS4_28SM100_TMA_2SM_LOAD_MULTICASTES1C_vS1D_EENS_8epilogue10collective18CollectiveEpilogueINS1G_23Sm100TmaWarpSpecializedILi4ELi2ELi16ELb1ELb0EEEJNS5_IJSG_SG_SH_EEENS5_IJNST_ISG_SC_EENST_INSA_ILi16EEESC_EEEEEfSJ_fSJ_NS1G_6fusion15FusionCallbacksIS1K_NS1Q_17LinearCombinationIffffLNS_15FloatRoundStyleE2EEES1L_S1P_JEEENS4_5SM1004TMEM4LOAD26SM100_TMEM_LOAD_32dp32b16xENS4_13SM90_TMA_LOADENS12_INS13_ILi2ELi4ELi3EEES16_NST_INS5_IJS17_S1N_EEENS5_IJS1N_SC_EEEEEEENS4_39AutoVectorizingCopyWithAssumedAlignmentILi128EEENS4_14SM90_TMA_STOREES25_S27_S27_EEEvvEEEEvNT_6ParamsE,@function
        .size           _ZN7cutlass13device_kernelINS_4gemm6kernel13GemmUniversalIN4cute5tupleIJiiiiEEENS1_10collective13CollectiveMmaINS1_35MainloopSm100TmaUmmaWarpSpecializedILi4ELi2ELi4ENS5_IJNS4_1CILi4EEENSA_ILi1EEESC_EEEEENS5_IJNSA_ILi256EEENSA_ILi128EEENSA_ILi64EEEEEEfNS5_IJlSC_lEEEfSJ_NS4_8TiledMMAINS4_8MMA_AtomIJNS4_23SM100_MMA_TF32_2x1SM_SSINS_10tfloat32_tESN_fLi256ELi128ELNS4_4UMMA5MajorE0ELSP_0ELNSO_7ScaleInE0ELSQ_0EEEEEENS4_6LayoutINS5_IJSC_SC_SC_EEENS5_IJNSA_ILi0EEESV_SV_EEEEENS5_IJNS4_10UnderscoreESY_SY_EEEEENS4_18SM100_TMA_2SM_LOADENS4_14ComposedLayoutINS4_7SwizzleILi3ELi4ELi3EEENS4_18smem_ptr_flag_bitsILi32EEENST_INS5_IJNSA_ILi8EEENSA_ILi32EEEEEENS5_IJS18_SC_EEEEEEEvNS4_8identityENS4_28SM100_TMA_2SM_LOAD_MULTICASTES1C_vS1D_EENS_8epilogue10collective18CollectiveEpilogueINS1G_23Sm100TmaWarpSpecializedILi4ELi2ELi16ELb1ELb0EEEJNS5_IJSG_SG_SH_EEENS5_IJNST_ISG_SC_EENST_INSA_ILi16EEESC_EEEEEfSJ_fSJ_NS1G_6fusion15FusionCallbacksIS1K_NS1Q_17LinearCombinationIffffLNS_15FloatRoundStyleE2EEES1L_S1P_JEEENS4_5SM1004TMEM4LOAD26SM100_TMEM_LOAD_32dp32b16xENS4_13SM90_TMA_LOADENS12_INS13_ILi2ELi4ELi3EEES16_NST_INS5_IJS17_S1N_EEENS5_IJS1N_SC_EEEEEEENS4_39AutoVectorizingCopyWithAssumedAlignmentILi128EEENS4_14SM90_TMA_STOREES25_S27_S27_EEEvvEEEEvNT_6ParamsE,(.L_x_243 - _ZN7cutlass13device_kernelINS_4gemm6kernel13GemmUniversalIN4cute5tupleIJiiiiEEENS1_10collective13CollectiveMmaINS1_35MainloopSm100TmaUmmaWarpSpecializedILi4ELi2ELi4ENS5_IJNS4_1CILi4EEENSA_ILi1EEESC_EEEEENS5_IJNSA_ILi256EEENSA_ILi128EEENSA_ILi64EEEEEEfNS5_IJlSC_lEEEfSJ_NS4_8TiledMMAINS4_8MMA_AtomIJNS4_23SM100_MMA_TF32_2x1SM_SSINS_10tfloat32_tESN_fLi256ELi128ELNS4_4UMMA5MajorE0ELSP_0ELNSO_7ScaleInE0ELSQ_0EEEEEENS4_6LayoutINS5_IJSC_SC_SC_EEENS5_IJNSA_ILi0EEESV_SV_EEEEENS5_IJNS4_10UnderscoreESY_SY_EEEEENS4_18SM100_TMA_2SM_LOADENS4_14ComposedLayoutINS4_7SwizzleILi3ELi4ELi3EEENS4_18smem_ptr_flag_bitsILi32EEENST_INS5_IJNSA_ILi8EEENSA_ILi32EEEEEENS5_IJS18_SC_EEEEEEEvNS4_8identityENS4_28SM100_TMA_2SM_LOAD_MULTICASTES1C_vS1D_EENS_8epilogue10collective18CollectiveEpilogueINS1G_23Sm100TmaWarpSpecializedILi4ELi2ELi16ELb1ELb0EEEJNS5_IJSG_SG_SH_EEENS5_IJNST_ISG_SC_EENST_INSA_ILi16EEESC_EEEEEfSJ_fSJ_NS1G_6fusion15FusionCallbacksIS1K_NS1Q_17LinearCombinationIffffLNS_15FloatRoundStyleE2EEES1L_S1P_JEEENS4_5SM1004TMEM4LOAD26SM100_TMEM_LOAD_32dp32b16xENS4_13SM90_TMA_LOADENS12_INS13_ILi2ELi4ELi3EEES16_NST_INS5_IJS17_S1N_EEENS5_IJS1N_SC_EEEEEEENS4_39AutoVectorizingCopyWithAssumedAlignmentILi128EEENS4_14SM90_TMA_STOREES25_S27_S27_EEEvvEEEEvNT_6ParamsE)
        .other          _ZN7cutlass13device_kernelINS_4gemm6kernel13GemmUniversalIN4cute5tupleIJiiiiEEENS1_10collective13CollectiveMmaINS1_35MainloopSm100TmaUmmaWarpSpecializedILi4ELi2ELi4ENS5_IJNS4_1CILi4EEENSA_ILi1EEESC_EEEEENS5_IJNSA_ILi256EEENSA_ILi128EEENSA_ILi64EEEEEEfNS5_IJlSC_lEEEfSJ_NS4_8TiledMMAINS4_8MMA_AtomIJNS4_23SM100_MMA_TF32_2x1SM_SSINS_10tfloat32_tESN_fLi256ELi128ELNS4_4UMMA5MajorE0ELSP_0ELNSO_7ScaleInE0ELSQ_0EEEEEENS4_6LayoutINS5_IJSC_SC_SC_EEENS5_IJNSA_ILi0EEESV_SV_EEEEENS5_IJNS4_10UnderscoreESY_SY_EEEEENS4_18SM100_TMA_2SM_LOADENS4_14ComposedLayoutINS4_7SwizzleILi3ELi4ELi3EEENS4_18smem_ptr_flag_bitsILi32EEENST_INS5_IJNSA_ILi8EEENSA_ILi32EEEEEENS5_IJS18_SC_EEEEEEEvNS4_8identityENS4_28SM100_TMA_2SM_LOAD_MULTICASTES1C_vS1D_EENS_8epilogue10collective18CollectiveEpilogueINS1G_23Sm100TmaWarpSpecializedILi4ELi2ELi16ELb1ELb0EEEJNS5_IJSG_SG_SH_EEENS5_IJNST_ISG_SC_EENST_INSA_ILi16EEESC_EEEEEfSJ_fSJ_NS1G_6fusion15FusionCallbacksIS1K_NS1Q_17LinearCombinationIffffLNS_15FloatRoundStyleE2EEES1L_S1P_JEEENS4_5SM1004TMEM4LOAD26SM100_TMEM_LOAD_32dp32b16xENS4_13SM90_TMA_LOADENS12_INS13_ILi2ELi4ELi3EEES16_NST_INS5_IJS17_S1N_EEENS5_IJS1N_SC_EEEEEEENS4_39AutoVectorizingCopyWithAssumedAlignmentILi128EEENS4_14SM90_TMA_STOREES25_S27_S27_EEEvvEEEEvNT_6ParamsE,@"STO_CUDA_ENTRY STV_DEFAULT"
_ZN7cutlass13device_kernelINS_4gemm6kernel13GemmUniversalIN4cute5tupleIJiiiiEEENS1_10collective13CollectiveMmaINS1_35MainloopSm100TmaUmmaWarpSpecializedILi4ELi2ELi4ENS5_IJNS4_1CILi4EEENSA_ILi1EEESC_EEEEENS5_IJNSA_ILi256EEENSA_ILi128EEENSA_ILi64EEEEEEfNS5_IJlSC_lEEEfSJ_NS4_8TiledMMAINS4_8MMA_AtomIJNS4_23SM100_MMA_TF32_2x1SM_SSINS_10tfloat32_tESN_fLi256ELi128ELNS4_4UMMA5MajorE0ELSP_0ELNSO_7ScaleInE0ELSQ_0EEEEEENS4_6LayoutINS5_IJSC_SC_SC_EEENS5_IJNSA_ILi0EEESV_SV_EEEEENS5_IJNS4_10UnderscoreESY_SY_EEEEENS4_18SM100_TMA_2SM_LOADENS4_14ComposedLayoutINS4_7SwizzleILi3ELi4ELi3EEENS4_18smem_ptr_flag_bitsILi32EEENST_INS5_IJNSA_ILi8EEENSA_ILi32EEEEEENS5_IJS18_SC_EEEEEEEvNS4_8identityENS4_28SM100_TMA_2SM_LOAD_MULTICASTES1C_vS1D_EENS_8epilogue10collective18CollectiveEpilogueINS1G_23Sm100TmaWarpSpecializedILi4ELi2ELi16ELb1ELb0EEEJNS5_IJSG_SG_SH_EEENS5_IJNST_ISG_SC_EENST_INSA_ILi16EEESC_EEEEEfSJ_fSJ_NS1G_6fusion15FusionCallbacksIS1K_NS1Q_17LinearCombinationIffffLNS_15FloatRoundStyleE2EEES1L_S1P_JEEENS4_5SM1004TMEM4LOAD26SM100_TMEM_LOAD_32dp32b16xENS4_13SM90_TMA_LOADENS12_INS13_ILi2ELi4ELi3EEES16_NST_INS5_IJS17_S1N_EEENS5_IJS1N_SC_EEEEEEENS4_39AutoVectorizingCopyWithAssumedAlignmentILi128EEENS4_14SM90_TMA_STOREES25_S27_S27_EEEvvEEEEvNT_6ParamsE:
[----:B------:R-:W1:Y:S01]  /*0000*/  LDC R1, c[0x0][0x37c] ;  /* 0x0000df00ff017b82 */ /* 0x000e620000000800 */
[----:B------:R-:W2:Y:S01]  /*0010*/  S2R R65, SR_TID.X ;  /* 0x0000000000417919 */ /* 0x000ea20000002100 */
[----:B------:R-:W3:Y:S06]  /*0020*/  LDCU.64 UR8, c[0x0][0x890] ;  /* 0x00011200ff0877ac */ /* 0x000eec0008000a00 */
[----:B------:R-:W4:Y:S01]  /*0030*/  S2UR UR52, SR_CgaCtaId ;  /* 0x00000000003479c3 */ /* 0x000f220000008800 */
[----:B------:R-:W-:Y:S02]  /*0040*/  PRMT R26, RZ, 0x7610, R26 ;  /* 0x00007610ff1a7816 */ /* 0x000fe4000000001a */
[----:B------:R-:W-:Y:S01]  /*0050*/  ELECT P1, URZ, PT ;  /* 0x0000000000ff782f */ /* 0x000fe20003820000 */
[----:B---3--:R-:W-:-:S04]  /*0060*/  UISETP.NE.U32.AND UP0, UPT, UR8, URZ, UPT ;  /* 0x000000ff0800728c */ /* 0x008fc8000bf05070 */
[----:B------:R-:W-:Y:S02]  /*0070*/  UISETP.NE.AND.EX UP0, UPT, UR9, URZ, UPT, UP0 ;  /* 0x000000ff0900728c */ /* 0x000fe4000bf05300 */
[----:B----4-:R-:W-:Y:S02]  /*0080*/  ULOP3.LUT UR68, UR52, 0x1, URZ, 0xc0, !UPT ;  /* 0x0000000134447892 */ /* 0x010fe4000f8ec0ff */
[----:B------:R-:W-:Y:S01]  /*0090*/  ULOP3.LUT UR69, UR52, 0x1, URZ, 0x3c, !UPT ;  /* 0x0000000134457892 */ /* 0x000fe2000f8e3cff */
[----:B--2---:R-:W-:-:S05]  /*00a0*/  SHF.R.U32.HI R52, RZ, 0x5, R65 ;  /* 0x00000005ff347819 */ /* 0x004fca0000011641 */
[----:B------:R-:W2:Y:S02]  /*00b0*/  SHFL.IDX PT, R0, R52, RZ, 0x1f ;  /* 0x00001fff34007589 */ /* 0x000ea400000e0000 */
[----:B--2---:R-:W-:Y:S01]  /*00c0*/  R2UR UR20, R0 ;  /* 0x00000000001472ca */ /* 0x004fe200000e0000 */
[----:B-1----:R-:W-:-:S14]  /*00d0*/  BRA.U UP0, `(.L_x_0) ;  /* 0x0000000100307547 */ /* 0x002fdc000b800000 */
[----:B------:R-:W1:Y:S02]  /*00e0*/  LDCU.64 UR4, c[0x0][0x888] ;  /* 0x00011100ff0477ac */ /* 0x000e640008000a00 */
[----:B-1----:R-:W-:-:S04]  /*00f0*/  UISETP.NE.U32.AND UP0, UPT, UR4, URZ, UPT ;  /* 0x000000ff0400728c */ /* 0x002fc8000bf05070 */
[----:B------:R-:W-:-:S09]  /*0100*/  UISETP.NE.AND.EX UP0, UPT, UR5, URZ, UPT, UP0 ;  /* 0x000000ff0500728c */ /* 0x000fd2000bf05300 */
[----:B------:R-:W-:Y:S05]  /*0110*/  BRA.U !UP0, `(.L_x_1) ;  /* 0x0000000108147547 */ /* 0x000fea000b800000 */
[----:B------:R-:W1:Y:S01]  /*0120*/  LDC.64 R2, c[0x0][0x888] ;  /* 0x00022200ff027b82 */ /* 0x000e620000000a00 */
[----:B------:R-:W1:Y:S02]  /*0130*/  LDCU.64 UR4, c[0x0][0x358] ;  /* 0x00006b00ff0477ac */ /* 0x000e640008000a00 */
[----:B-1----:R1:W5:Y:S01]  /*0140*/  LDG.E R27, desc[UR4][R2.64] ;  /* 0x00000004021b7981 */ /* 0x002362000c1e1900 */
[----:B------:R-:W-:Y:S01]  /*0150*/  HFMA2 R26, -RZ, RZ, 0, 5.9604644775390625e-08 ;  /* 0x00000001ff1a7431 */ /* 0x000fe200000001ff */
[----:B------:R-:W-:Y:S05]  /*0160*/  BRA `(.L_x_0) ;  /* 0x00000000000c7947 */ /* 0x000fea0003800000 */
.L_x_1:
[----:B------:R-:W1:Y:S01]  /*0170*/  LDCU UR4, c[0x0][0x880] ;  /* 0x00011000ff0477ac */ /* 0x000e620008000800 */
[----:B------:R-:W-:Y:S01]  /*0180*/  HFMA2 R26, -RZ, RZ, 0, 5.9604644775390625e-08 ;  /* 0x00000001ff1a7431 */ /* 0x000fe200000001ff */
[----:B-1----:R-:W-:-:S07]  /*0190*/  MOV R27, UR4 ;  /* 0x00000004001b7c02 */ /* 0x002fce0008000f00 */
.L_x_0:
[----:B------:R-:W2:Y:S02]  /*01a0*/  LDCU.64 UR4, c[0x0][0x8b0] ;  /* 0x00011600ff0477ac */ /* 0x000ea40008000a00 */
[----:B--2---:R-:W-:-:S04]  /*01b0*/  UISETP.NE.U32.AND UP0, UPT, UR4, URZ, UPT ;  /* 0x000000ff0400728c */ /* 0x004fc8000bf05070 */
[----:B------:R-:W-:-:S09]  /*01c0*/  UISETP.NE.AND.EX UP0, UPT, UR5, URZ, UPT, UP0 ;  /* 0x000000ff0500728c */ /* 0x000fd2000bf05300 */
[----:B------:R-:W-:Y:S05]  /*01d0*/  BRA.U UP0, `(.L_x_2) ;  /* 0x0000000100287547 */ /* 0x000fea000b800000 */
[----:B------:R-:W2:Y:S02]  /*01e0*/  LDCU.64 UR4, c[0x0][0x8a8] ;  /* 0x00011500ff0477ac */ /* 0x000ea40008000a00 */
[----:B--2---:R-:W-:-:S04]  /*01f0*/  UISETP.NE.U32.AND UP0, UPT, UR4, URZ, UPT ;  /* 0x000000ff0400728c */ /* 0x004fc8000bf05070 */
[----:B------:R-:W-:-:S09]  /*0200*/  UISETP.NE.AND.EX UP0, UPT, UR5, URZ, UPT, UP0 ;  /* 0x000000ff0500728c */ /* 0x000fd2000bf05300 */
[----:B------:R-:W-:Y:S05]  /*0210*/  BRA.U !UP0, `(.L_x_3) ;  /* 0x0000000108107547 */ /* 0x000fea000b800000 */
[----:B------:R-:W2:Y:S01]  /*0220*/  LDC.64 R24, c[0x0][0x8a8] ;  /* 0x00022a00ff187b82 */ /* 0x000ea20000000a00 */
[----:B------:R-:W2:Y:S02]  /*0230*/  LDCU.64 UR4, c[0x0][0x358] ;  /* 0x00006b00ff0477ac */ /* 0x000ea40008000a00 */
[----:B--2---:R2:W5:Y:S01]  /*0240*/  LDG.E R24, desc[UR4][R24.64] ;  /* 0x0000000418187981 */ /* 0x004562000c1e1900 */
[----:B------:R-:W-:Y:S05]  /*0250*/  BRA `(.L_x_2) ;  /* 0x0000000000087947 */ /* 0x000fea0003800000 */
.L_x_3:
[----:B------:R-:W2:Y:S02]  /*0260*/  LDCU UR4, c[0x0][0x8a0] ;  /* 0x00011400ff0477ac */ /* 0x000ea40008000800 */
[----:B--2---:R-:W-:Y:S02]  /*0270*/  MOV R24, UR4 ;  /* 0x0000000400187c02 */ /* 0x004fe40008000f00 */
.L_x_2:
[----:B------:R-:W-:Y:S01]  /*0280*/  IMAD.U32 R0, RZ, RZ, UR20 ;  /* 0x00000014ff007e24 */ /* 0x000fe2000f8e00ff */
[----:B------:R-:W-:Y:S04]  /*0290*/  BSSY.RECONVERGENT B0, `(.L_x_4) ;  /* 0x000000c000007945 */ /* 0x000fe80003800200 */
[C---:B------:R-:W-:Y:S02]  /*02a0*/  ISETP.NE.OR P2, PT, R0.reuse, 0x1, !P1 ;  /* 0x000000010000780c */ /* 0x040fe40004f45670 */
[----:B------:R-:W-:-:S11]  /*02b0*/  ISETP.NE.OR P0, PT, R0, 0x3, !P1 ;  /* 0x000000030000780c */ /* 0x000fd60004f05670 */
[----:B------:R-:W-:Y:S05]  /*02c0*/  @P2 BRA `(.L_x_5) ;  /* 0x0000000000202947 */ /* 0x000fea0003800000 */
[----:B------:R-:W3:Y:S02]  /*02d0*/  LDCU.64 UR4, c[0x0][0x348] ;  /* 0x00006900ff0477ac */ /* 0x000ee40008000a00 */
[----:B---3--:R-:W-:Y:S02]  /*02e0*/  UIADD3 UR6, UP1, UPT, UR4, 0x80, URZ ;  /* 0x0000008004067890 */ /* 0x008fe4000ff3e0ff */
[----:B------:R-:W-:Y:S02]  /*02f0*/  UIADD3 UR4, UP0, UPT, UR4, 0x180, URZ ;  /* 0x0000018004047890 */ /* 0x000fe4000ff1e0ff */
[----:B------:R-:W-:Y:S02]  /*0300*/  UIADD3.X UR7, UPT, UPT, URZ, UR5, URZ, UP1, !UPT ;  /* 0x00000005ff077290 */ /* 0x000fe40008ffe4ff */
[----:B------:R-:W-:-:S07]  /*0310*/  UIADD3.X UR5, UPT, UPT, URZ, UR5, URZ, UP0, !UPT ;  /* 0x00000005ff057290 */ /* 0x000fce00087fe4ff */
[----:B------:R3:W-:Y:S02]  /*0320*/  UTMACCTL.PF [UR6] ;  /* 0x00000000060079b9 */ /* 0x0007e40008040000 */
[----:B------:R3:W-:Y:S02]  /*0330*/  UTMACCTL.PF [UR4] ;  /* 0x00000000040079b9 */ /* 0x0007e40008040000 */
[----:B---3--:R-:W-:Y:S01]  /*0340*/  NOP ;  /* 0x0000000000007918 */ /* 0x008fe20000000000 */
.L_x_5:
[----:B------:R-:W-:Y:S05]  /*0350*/  BSYNC.RECONVERGENT B0 ;  /* 0x0000000000007941 */ /* 0x000fea0003800200 */
.L_x_4:
[----:B------:R-:W-:Y:S04]  /*0360*/  BSSY.RECONVERGENT B0, `(.L_x_6) ;  /* 0x000000a000007945 */ /* 0x000fe80003800200 */
        /* <DEDUP_REMOVED lines=9> */
.L_x_7:
[----:B------:R-:W-:Y:S05]  /*0400*/  BSYNC.RECONVERGENT B0 ;  /* 0x0000000000007941 */ /* 0x000fea0003800200 */
.L_x_6:
[----:B------:R-:W3:Y:S01]  /*0410*/  LDCU.64 UR4, c[0x0][0x888] ;  /* 0x00011100ff0477ac */ /* 0x000ee20008000a00 */
[----:B------:R-:W-:Y:S02]  /*0420*/  UISETP.EQ.U32.AND UP2, UPT, UR8, URZ, UPT ;  /* 0x000000ff0800728c */ /* 0x000fe4000bf42070 */
[----:B------:R-:W-:Y:S02]  /*0430*/  UPLOP3.LUT UP4, UPT, UPT, UPT, UPT, 0x80, 0x8 ;  /* 0x000000000008789c */ /* 0x000fe40003f8f070 */
[----:B---3--:R-:W-:-:S04]  /*0440*/  UISETP.NE.U32.AND UP0, UPT, UR4, URZ, UPT ;  /* 0x000000ff0400728c */ /* 0x008fc8000bf05070 */
[----:B------:R-:W-:-:S04]  /*0450*/  UISETP.NE.AND.EX UP1, UPT, UR5, URZ, UPT, UP0 ;  /* 0x000000ff0500728c */ /* 0x000fc8000bf25300 */
[----:B------:R-:W-:-:S04]  /*0460*/  UISETP.EQ.OR.EX UP3, UPT, UR9, URZ, !UP1, UP2 ;  /* 0x000000ff0900728c */ /* 0x000fc8000cf62720 */
[----:B------:R-:W-:-:S06]  /*0470*/  UP2UR UR4, UPR, URZ, 0x8 ;  /* 0x00000008ff047883 */ /* 0x000fcc0008000000 */
[----:B------:R-:W-:Y:S01]  /*0480*/  MOV R55, UR4 ;  /* 0x0000000400377c02 */ /* 0x000fe20008000f00 */
[----:B------:R-:W-:Y:S06]  /*0490*/  BRA.U !UP3, `(.L_x_8) ;  /* 0x000000010b207547 */ /* 0x000fec000b800000 */
[----:B------:R-:W-:Y:S01]  /*04a0*/  UISETP.NE.U32.AND UP2, UPT, UR8, URZ, UPT ;  /* 0x000000ff0800728c */ /* 0x000fe2000bf45070 */
[----:B-----5:R-:W-:Y:S01]  /*04b0*/  FSETP.NEU.AND P0, PT, R27, RZ, PT ;  /* 0x000000ff1b00720b */ /* 0x020fe20003f0d000 */
[----:B------:R-:W-:Y:S02]  /*04c0*/  USEL UR4, URZ, 0xffffffff, UP1 ;  /* 0xffffffffff047887 */ /* 0x000fe40008800000 */
[----:B------:R-:W-:-:S10]  /*04d0*/  UISETP.NE.AND.EX UP2, UPT, UR9, URZ, UPT, UP2 ;  /* 0x000000ff0900728c */ /* 0x000fd4000bf45320 */
[----:B------:R-:W-:Y:S01]  /*04e0*/  VOTEU.ANY UP0, P0 ;  /* 0x0000000000ff7886 */ /* 0x000fe20000000100 */
[----:B------:R-:W-:-:S04]  /*04f0*/  @!UP2 USEL UR4, URZ, 0xffffffff, UP0 ;  /* 0xffffffffff04a887 */ /* 0x000fc80008000000 */
[----:B------:R-:W-:-:S04]  /*0500*/  ULOP3.LUT UR4, UR4, 0x1, URZ, 0xc0, !UPT ;  /* 0x0000000104047892 */ /* 0x000fc8000f8ec0ff */
[----:B------:R-:W-:-:S11]  /*0510*/  UISETP.NE.U32.AND UP4, UPT, UR4, 0x1, UPT ;  /* 0x000000010400788c */ /* 0x000fd6000bf85070 */
.L_x_8:
[----:B------:R-:W3:Y:S01]  /*0520*/  SHFL.IDX PT, R0, R52, RZ, 0x1f ;  /* 0x00001fff34007589 */ /* 0x000ee200000e0000 */
[----:B------:R-:W-:-:S04]  /*0530*/  UISETP.NE.AND UP0, UPT, UR20, 0x2, UPT ;  /* 0x000000021400788c */ /* 0x000fc8000bf05270 */
[----:B------:R-:W-:Y:S02]  /*0540*/  UISETP.EQ.AND UP2, UPT, UR68, URZ, !UP0 ;  /* 0x000000ff4400728c */ /* 0x000fe4000c742270 */
[----:B------:R-:W-:-:S04]  /*0550*/  USEL UR53, URZ, 0x1, UP0 ;  /* 0x00000001ff357887 */ /* 0x000fc80008000000 */
[----:B------:R-:W-:Y:S02]  /*0560*/  PLOP3.LUT P3, PT, P1, PT, UP2, 0x80, 0x8 ;  /* 0x000000000008781c */ /* 0x000fe40000f6f028 */
[----:B---3--:R-:W-:-:S13]  /*0570*/  ISETP.NE.AND P0, PT, R0, RZ, PT ;  /* 0x000000ff0000720c */ /* 0x008fda0003f05270 */
[----:B------:R-:W-:Y:S05]  /*0580*/  @P0 BRA `(.L_x_9) ;  /* 0x0000000000540947 */ /* 0x000fea0003800000 */
[----:B------:R-:W-:Y:S01]  /*0590*/  UMOV UR4, 0x400 ;  /* 0x0000040000047882 */ /* 0x000fe20000000000 */
[----:B------:R-:W-:Y:S01]  /*05a0*/  UMOV UR8, 0x1 ;  /* 0x0000000100087882 */ /* 0x000fe20000000000 */
[----:B------:R-:W-:Y:S01]  /*05b0*/  UMOV UR6, 0x2 ;  /* 0x0000000200067882 */ /* 0x000fe20000000000 */
[----:B------:R-:W-:Y:S02]  /*05c0*/  ULEA UR4, UR52, UR4, 0x18 ;  /* 0x0000000434047291 */ /* 0x000fe4000f8ec0ff */
[----:B------:R-:W-:-:S04]  /*05d0*/  UIADD3 UR8, UPT, UPT, -UR8, 0x100000, URZ ;  /* 0x0010000008087890 */ /* 0x000fc8000fffe1ff */
[----:B------:R-:W-:Y:S02]  /*05e0*/  USHF.L.U32 UR9, UR8, 0xb, URZ ;  /* 0x0000000b08097899 */ /* 0x000fe400080006ff */
[----:B------:R-:W-:Y:S02]  /*05f0*/  USHF.L.U32 UR8, UR8, 0x1, URZ ;  /* 0x0000000108087899 */ /* 0x000fe400080006ff */
[----:B------:R-:W-:-:S04]  /*0600*/  UIADD3 UR6, UPT, UPT, -UR6, 0x100000, URZ ;  /* 0x0010000006067890 */ /* 0x000fc8000fffe1ff */
[----:B------:R-:W-:Y:S02]  /*0610*/  USHF.L.U32 UR7, UR6, 0xb, URZ ;  /* 0x0000000b06077899 */ /* 0x000fe400080006ff */
[----:B------:R-:W-:Y:S01]  /*0620*/  USHF.L.U32 UR6, UR6, 0x1, URZ ;  /* 0x0000000106067899 */ /* 0x000fe200080006ff */
[----:B------:R-:W-:Y:S01]  /*0630*/  ELECT P0, URZ, PT ;  /* 0x0000000000ff782f */ /* 0x000fe20003800000 */
[----:B------:R-:W3:Y:S02]  /*0640*/  FENCE.VIEW.ASYNC.S ;  /* 0x00000000000073c6 */ /* 0x000ee40000000000 */
[----:B---3--:R3:W4:Y:S08]  /*0650*/  SYNCS.EXCH.64 URZ, [UR4], UR8 ;  /* 0x0000000804ff75b2 */ /* 0x0087300008000100 */
[----:B------:R3:W1:Y:S01]  /*0660*/  SYNCS.EXCH.64 URZ, [UR4+0x20], UR6 ;  /* 0x0000200604ff75b2 */ /* 0x0006620008000100 */
[----:B------:R3:W1:Y:S01]  /*0670*/  SYNCS.EXCH.64 URZ, [UR4+0x8], UR8 ;  /* 0x0000080804ff75b2 */ /* 0x0006620008000100 */
[----:B------:R3:W1:Y:S01]  /*0680*/  SYNCS.EXCH.64 URZ, [UR4+0x28], UR6 ;  /* 0x0000280604ff75b2 */ /* 0x0006620008000100 */
[----:B------:R3:W1:Y:S01]  /*0690*/  SYNCS.EXCH.64 URZ, [UR4+0x10], UR8 ;  /* 0x0000100804ff75b2 */ /* 0x0006620008000100 */
[----:B------:R3:W1:Y:S01]  /*06a0*/  SYNCS.EXCH.64 URZ, [UR4+0x30], UR6 ;  /* 0x0000300604ff75b2 */ /* 0x0006620008000100 */
[----:B------:R3:W1:Y:S01]  /*06b0*/  SYNCS.EXCH.64 URZ, [UR4+0x18], UR8 ;  /* 0x0000180804ff75b2 */ /* 0x0006620008000100 */
[----:B------:R3:W1:Y:S01]  /*06c0*/  SYNCS.EXCH.64 URZ, [UR4+0x38], UR6 ;  /* 0x0000380604ff75b2 */ /* 0x0006620008000100 */
[----:B------:R-:W-:Y:S01]  /*06d0*/  NOP ;  /* 0x0000000000007918 */ /* 0x000fe20000000000 */
.L_x_9:
[----:B------:R-:W2:Y:S01]  /*06e0*/  SHFL.IDX PT, R0, R52, RZ, 0x1f ;  /* 0x00001fff34007589 */ /* 0x000ea200000e0000 */
[----:B------:R-:W-:Y:S01]  /*06f0*/  NOP ;  /* 0x0000000000007918 */ /* 0x000fe20000000000 */
[----:B--2---:R-:W-:-:S13]  /*0700*/  ISETP.NE.AND P0, PT, R0, 0x1, PT ;  /* 0x000000010000780c */ /* 0x004fda0003f05270 */
[----:B------:R-:W-:Y:S05]  /*0710*/  @P0 BRA `(.L_x_10) ;  /* 0x0000000000540947 */ /* 0x000fea0003800000 */
[----:B---3--:R-:W-:Y:S01]  /*0720*/  UMOV UR4, 0x400 ;  /* 0x0000040000047882 */ /* 0x008fe20000000000 */
        /* <DEDUP_REMOVED lines=10> */
[----:B------:R-:W2:Y:S02]  /*07d0*/  FENCE.VIEW.ASYNC.S ;  /* 0x00000000000073c6 */ /* 0x000ea40000000000 */
[----:B--2---:R2:W3:Y:S08]  /*07e0*/  SYNCS.EXCH.64 URZ, [UR4+0x40], UR8 ;  /* 0x0000400804ff75b2 */ /* 0x0044f00008000100 */
        /* <DEDUP_REMOVED lines=8> */
.L_x_10:
[----:B------:R-:W4:Y:S01]  /*0870*/  SHFL.IDX PT, R0, R52, RZ, 0x1f ;  /* 0x00001fff34007589 */ /* 0x000f2200000e0000 */
[----:B------:R-:W-:Y:S01]  /*0880*/  NOP ;  /* 0x0000000000007918 */ /* 0x000fe20000000000 */
[----:B----4-:R-:W-:-:S13]  /*0890*/  ISETP.NE.AND P0, PT, R0, 0x3, PT ;  /* 0x000000030000780c */ /* 0x010fda0003f05270 */
[----:B------:R-:W-:Y:S05]  /*08a0*/  @P0 BRA `(.L_x_11) ;  /* 0x00000000002c0947 */ /* 0x000fea0003800000 */
[----:B--23--:R-:W-:Y:S01]  /*08b0*/  UMOV UR6, 0x400 ;  /* 0x0000040000067882 */ /* 0x00cfe20000000000 */
[----:B------:R-:W-:Y:S01]  /*08c0*/  UMOV UR4, 0x20 ;  /* 0x0000002000047882 */ /* 0x000fe20000000000 */
[----:B------:R-:W-:Y:S02]  /*08d0*/  ULEA UR6, UR52, UR6, 0x18 ;  /* 0x0000000634067291 */ /* 0x000fe4000f8ec0ff */
[----:B------:R-:W-:-:S04]  /*08e0*/  UIADD3 UR4, UPT, UPT, -UR4, 0x100000, URZ ;  /* 0x0010000004047890 */ /* 0x000fc8000fffe1ff */
[----:B------:R-:W-:Y:S02]  /*08f0*/  USHF.L.U32 UR5, UR4, 0xb, URZ ;  /* 0x0000000b04057899 */ /* 0x000fe400080006ff */
[----:B------:R-:W-:Y:S01]  /*0900*/  USHF.L.U32 UR4, UR4, 0x1, URZ ;  /* 0x0000000104047899 */ /* 0x000fe200080006ff */
[----:B------:R-:W-:Y:S01]  /*0910*/  ELECT P0, URZ, PT ;  /* 0x0000000000ff782f */ /* 0x000fe20003800000 */
[----:B------:R-:W2:Y:S10]  /*0920*/  FENCE.VIEW.ASYNC.S ;  /* 0x00000000000073c6 */ /* 0x000eb40000000000 */
[----:B--2---:R4:W2:Y:S01]  /*0930*/  SYNCS.EXCH.64 URZ, [UR6+0x80], UR4 ;  /* 0x0000800406ff75b2 */ /* 0x0048a20008000100 */
[----:B------:R4:W3:Y:S02]  /*0940*/  SYNCS.EXCH.64 URZ, [UR6+0x88], UR4 ;  /* 0x0000880406ff75b2 */ /* 0x0008e40008000100 */
[----:B----4-:R-:W-:Y:S01]  /*0950*/  NOP ;  /* 0x0000000000007918 */ /* 0x010fe20000000000 */
.L_x_11:
[----:B------:R-:W4:Y:S01]  /*0960*/  SHFL.IDX PT, R0, R52, RZ, 0x1f ;  /* 0x00001fff34007589 */ /* 0x000f2200000e0000 */
[----:B------:R-:W-:Y:S01]  /*0970*/  NOP ;  /* 0x0000000000007918 */ /* 0x000fe20000000000 */
[----:B----4-:R-:W-:-:S13]  /*0980*/  ISETP.NE.AND P0, PT, R0, 0x4, PT ;  /* 0x000000040000780c */ /* 0x010fda0003f05270 */
[----:B------:R-:W-:Y:S05]  /*0990*/  @P0 BRA `(.L_x_12) ;  /* 0x0000000000480947 */ /* 0x000fea0003800000 */
[----:B--23--:R-:W-:Y:S01]  /*09a0*/  UMOV UR4, 0x3a0 ;  /* 0x000003a000047882 */ /* 0x00cfe20000000000 */
[----:B------:R-:W-:Y:S01]  /*09b0*/  UMOV UR6, 0x400 ;  /* 0x0000040000067882 */ /* 0x000fe20000000000 */
[----:B------:R-:W-:Y:S01]  /*09c0*/  USEL UR4, UR4, 0x320, UP4 ;  /* 0x0000032004047887 */ /* 0x000fe2000a000000 */
        /* <DEDUP_REMOVED lines=10> */
[----:B--2---:R4:W2:Y:S08]  /*0a70*/  SYNCS.EXCH.64 URZ, [UR6+0x90], UR8 ;  /* 0x0000900806ff75b2 */ /* 0x0048b00008000100 */
[----:B------:R4:W3:Y:S01]  /*0a80*/  SYNCS.EXCH.64 URZ, [UR6+0xa0], UR4 ;  /* 0x0000a00406ff75b2 */ /* 0x0008e20008000100 */
[----:B------:R4:W1:Y:S01]  /*0a90*/  SYNCS.EXCH.64 URZ, [UR6+0x98], UR8 ;  /* 0x0000980806ff75b2 */ /* 0x0008620008000100 */
[----:B------:R4:W1:Y:S02]  /*0aa0*/  SYNCS.EXCH.64 URZ, [UR6+0xa8], UR4 ;  /* 0x0000a80406ff75b2 */ /* 0x0008640008000100 */
[----:B----4-:R-:W-:Y:S01]  /*0ab0*/  NOP ;  /* 0x0000000000007918 */ /* 0x010fe20000000000 */
.L_x_12:
[----:B------:R-:W4:Y:S01]  /*0ac0*/  SHFL.IDX PT, R0, R52, RZ, 0x1f ;  /* 0x00001fff34007589 */ /* 0x000f2200000e0000 */
[----:B------:R-:W-:Y:S01]  /*0ad0*/  NOP ;  /* 0x0000000000007918 */ /* 0x000fe20000000000 */
[----:B----4-:R-:W-:-:S13]  /*0ae0*/  ISETP.NE.AND P0, PT, R0, 0x5, PT ;  /* 0x000000050000780c */ /* 0x010fda0003f05270 */
[----:B------:R-:W-:Y:S05]  /*0af0*/  @P0 BRA `(.L_x_13) ;  /* 0x0000000000540947 */ /* 0x000fea0003800000 */
[----:B--23--:R-:W-:Y:S01]  /*0b00*/  UMOV UR4, 0x400 ;  /* 0x0000040000047882 */ /* 0x00cfe20000000000 */
        /* <DEDUP_REMOVED lines=14> */
[----:B------:R4:W1:Y:S01]  /*0bf0*/  SYNCS.EXCH.64 URZ, [UR4+0xd8], UR8 ;  /* 0x0000d80804ff75b2 */ /* 0x0008620008000100 */
[----:B------:R4:W1:Y:S01]  /*0c00*/  SYNCS.EXCH.64 URZ, [UR4+0xc0], UR6 ;  /* 0x0000c00604ff75b2 */ /* 0x0008620008000100 */
[----:B------:R4:W1:Y:S01]  /*0c10*/  SYNCS.EXCH.64 URZ, [UR4+0xe0], UR8 ;  /* 0x0000e00804ff75b2 */ /* 0x0008620008000100 */
[----:B------:R4:W1:Y:S01]  /*0c20*/  SYNCS.EXCH.64 URZ, [UR4+0xc8], UR6 ;  /* 0x0000c80604ff75b2 */ /* 0x0008620008000100 */
[----:B------:R4:W1:Y:S02]  /*0c30*/  SYNCS.EXCH.64 URZ, [UR4+0xe8], UR8 ;  /* 0x0000e80804ff75b2 */ /* 0x0008640008000100 */
[----:B----4-:R-:W-:Y:S01]  /*0c40*/  NOP ;  /* 0x0000000000007918 */ /* 0x010fe20000000000 */
.L_x_13:
[----:B------:R-:W4:Y:S01]  /*0c50*/  SHFL.IDX PT, R0, R52, RZ, 0x1f ;  /* 0x00001fff34007589 */ /* 0x000f2200000e0000 */
[----:B------:R-:W-:Y:S01]  /*0c60*/  ISETP.NE.OR P1, PT, RZ, UR20, !P1 ;  /* 0x00000014ff007c0c */ /* 0x000fe2000cf25670 */
        /* <DEDUP_REMOVED lines=12> */
[----:B------:R4:W3:Y:S01]  /*0d30*/  SYNCS.EXCH.64 URZ, [UR4+0x100], UR6 ;  /* 0x0001000604ff75b2 */ /* 0x0008e20008000100 */
[----:B------:R4:W1:Y:S01]  /*0d40*/  SYNCS.EXCH.64 URZ, [UR4+0xf8], UR6 ;  /* 0x0000f80604ff75b2 */ /* 0x0008620008000100 */
[----:B------:R4:W1:Y:S02]  /*0d50*/  SYNCS.EXCH.64 URZ, [UR4+0x108], UR6 ;  /* 0x0001080604ff75b2 */ /* 0x0008640008000100 */
[----:B----4-:R-:W-:Y:S01]  /*0d60*/  NOP ;  /* 0x0000000000007918 */ /* 0x010fe20000000000 */
.L_x_14:
[----:B------:R-:W-:Y:S01]  /*0d70*/  VOTEU.ALL UP0, P1 ;  /* 0x0000000000ff7886 */ /* 0x000fe20000800000 */
[----:B--23--:R-:W-:Y:S01]  /*0d80*/  UMOV UR4, 0x20 ;  /* 0x0000002000047882 */ /* 0x00cfe20000000000 */
[----:B------:R-:W2:Y:S01]  /*0d90*/  LDCU UR7, c[0x0][0x36c] ;  /* 0x00006d80ff0777ac */ /* 0x000ea20008000800 */
[----:B------:R-:W-:Y:S01]  /*0da0*/  NOP ;  /* 0x0000000000007918 */ /* 0x000fe20000000000 */
[----:B-1----:R-:W-:Y:S01]  /*0db0*/  LOP3.LUT R3, R65, 0x1f, RZ, 0xc0, !PT ;  /* 0x0000001f41037812 */ /* 0x002fe200078ec0ff */
[----:B------:R-:W-:Y:S01]  /*0dc0*/  @!UP0 UMOV UR6, 0x400 ;  /* 0x0000040000068882 */ /* 0x000fe20000000000 */
[----:B------:R-:W-:-:S04]  /*0dd0*/  @!UP0 UIADD3 UR4, UPT, UPT, -UR4, 0x100000, URZ ;  /* 0x0010000004048890 */ /* 0x000fc8000fffe1ff */
[----:B------:R-:W-:Y:S02]  /*0de0*/  @!UP0 USHF.L.U32 UR5, UR4, 0xb, URZ ;  /* 0x0000000b04058899 */ /* 0x000fe400080006ff */
[----:B------:R-:W-:Y:S02]  /*0df0*/  @!UP0 USHF.L.U32 UR4, UR4, 0x1, URZ ;  /* 0x0000000104048899 */ /* 0x000fe400080006ff */
[----:B------:R-:W-:Y:S01]  /*0e00*/  @!UP0 ULEA UR6, UR52, UR6, 0x18 ;  /* 0x0000000634068291 */ /* 0x000fe2000f8ec0ff */
[----:B------:R-:W-:Y:S01]  /*0e10*/  VOTEU.ALL UP0, P1 ;  /* 0x0000000000ff7886 */ /* 0x000fe20000800000 */
[----:B------:R-:W-:Y:S02]  /*0e20*/  UISETP.NE.AND UP5, UPT, UR20, URZ, UPT ;  /* 0x000000ff1400728c */ /* 0x000fe4000bfa5270 */
[----:B--2---:R-:W-:Y:S01]  /*0e30*/  UISETP.EQ.U32.AND UP6, UPT, UR7, 0x1, UPT ;  /* 0x000000010700788c */ /* 0x004fe2000bfc2070 */
[----:B------:R-:W1:Y:S07]  /*0e40*/  FENCE.VIEW.ASYNC.S ;  /* 0x00000000000073c6 */ /* 0x000e6e0000000000 */
[----:B-1----:R1:W2:Y:S01]  /*0e50*/  @!UP0 SYNCS.EXCH.64 URZ, [UR6+0x110], UR4 ;  /* 0x0001100406ff85b2 */ /* 0x0022a20008000100 */
[----:B------:R-:W-:Y:S05]  /*0e60*/  BRA.U !UP6, `(.L_x_15) ;  /* 0x000000010e087547 */ /* 0x000fea000b800000 */
[----:B--2---:R-:W-:Y:S01]  /*0e70*/  UCGABAR_ARV ;  /* 0x00000000000079c7 */ /* 0x004fe20008000000 */
[----:B------:R-:W-:Y:S05]  /*0e80*/  BRA `(.L_x_16) ;  /* 0x0000000000047947 */ /* 0x000fea0003800000 */
.L_x_15:
[----:B--2---:R-:W-:Y:S01]  /*0e90*/  NOP ;  /* 0x0000000000007918 */ /* 0x004fe20000000000 */
.L_x_16:
[----:B------:R-:W2:Y:S01]  /*0ea0*/  S2UR UR22, SR_CTAID.X ;  /* 0x00000000001679c3 */ /* 0x000ea20000002500 */
[----:B------:R-:W-:-:S05]  /*0eb0*/  CS2R.32 R54, SR_CgaSize ;  /* 0x0000000000367805 */ /* 0x000fca0000008a00 */
[----:B------:R-:W-:-:S05]  /*0ec0*/  IMAD R54, R54, -0xa0, RZ ;  /* 0xffffff6036367824 */ /* 0x000fca00078e02ff */
[----:B-1----:R-:W-:-:S14]  /*0ed0*/  R2UR UR5, R54 ;  /* 0x00000000360572ca */ /* 0x002fdc00000e0000 */
[----:B------:R-:W1:Y:S01]  /*0ee0*/  LDCU UR5, c[0x0][UR5+0x2b0] ;  /* 0x00005600050577ac */ /* 0x000e620008000800 */
[----:B------:R-:W-:-:S05]  /*0ef0*/  CS2R.32 R54, SR_CgaSize ;  /* 0x0000000000367805 */ /* 0x000fca0000008a00 */
[----:B------:R-:W-:-:S05]  /*0f00*/  IMAD R54, R54, -0xa0, RZ ;  /* 0xffffff6036367824 */ /* 0x000fca00078e02ff */
[----:B------:R-:W-:-:S14]  /*0f10*/  R2UR UR4, R54 ;  /* 0x00000000360472ca */ /* 0x000fdc00000e0000 */
[----:B------:R-:W3:Y:S01]  /*0f20*/  LDCU UR4, c[0x0][UR4+0x2b4] ;  /* 0x00005680040477ac */ /* 0x000ee20008000800 */
[----:B------:R-:W4:Y:S01]  /*0f30*/  S2UR UR28, SR_CTAID.Y ;  /* 0x00000000001c79c3 */ /* 0x000f220000002600 */
[----:B------:R-:W-:-:S05]  /*0f40*/  CS2R.32 R54, SR_CgaSize ;  /* 0x0000000000367805 */ /* 0x000fca0000008a00 */
[----:B------:R-:W-:-:S05]  /*0f50*/  IMAD R54, R54, -0xa0, RZ ;  /* 0xffffff6036367824 */ /* 0x000fca00078e02ff */
[----:B------:R-:W-:-:S14]  /*0f60*/  R2UR UR7, R54 ;  /* 0x00000000360772ca */ /* 0x000fdc00000e0000 */
[----:B------:R-:W3:Y:S01]  /*0f70*/  LDCU UR7, c[0x0][UR7+0x2a0] ;  /* 0x00005400070777ac */ /* 0x000ee20008000800 */
[----:B------:R-:W-:-:S05]  /*0f80*/  CS2R.32 R54, SR_CgaSize ;  /* 0x0000000000367805 */ /* 0x000fca0000008a00 */
[----:B------:R-:W-:-:S05]  /*0f90*/  IMAD R54, R54, -0xa0, RZ ;  /* 0xffffff6036367824 */ /* 0x000fca00078e02ff */
[----:B------:R-:W-:-:S14]  /*0fa0*/  R2UR UR8, R54 ;  /* 0x00000000360872ca */ /* 0x000fdc00000e0000 */
[----:B------:R-:W3:Y:S01]  /*0fb0*/  LDCU UR8, c[0x0][UR8+0x2a4] ;  /* 0x00005480080877ac */ /* 0x000ee20008000800 */
[----:B------:R-:W-:Y:S01]  /*0fc0*/  UISETP.GT.U32.AND UP0, UPT, UR68, 0xffff, UPT ;  /* 0x0000ffff4400788c */ /* 0x000fe2000bf04070 */
[----:B------:R-:W3:Y:S01]  /*0fd0*/  LDCU UR21, c[0x0][0xb24] ;  /* 0x00016480ff1577ac */ /* 0x000ee20008000800 */
[----:B------:R-:W3:Y:S01]  /*0fe0*/  LDCU UR45, c[0x0][0xb24] ;  /* 0x00016480ff2d77ac */ /* 0x000ee20008000800 */
[----:B--2---:R-:W-:Y:S01]  /*0ff0*/  I2FP.F32.U32 R2, UR22 ;  /* 0x0000001600027c45 */ /* 0x004fe20008201000 */
[----:B------:R-:W2:Y:S04]  /*1000*/  LDCU UR25, c[0x0][0xb30] ;  /* 0x00016600ff1977ac */ /* 0x000ea80008000800 */
[----:B-1----:R-:W-:Y:S01]  /*1010*/  FMUL R2, R2, UR5 ;  /* 0x0000000502027c20 */ /* 0x002fe20008400000 */
[----:B------:R-:W-:Y:S01]  /*1020*/  USEL UR5, UR68, 0xffff, !UP0 ;  /* 0x0000ffff44057887 */ /* 0x000fe2000c000000 */
[----:B----4-:R-:W-:Y:S01]  /*1030*/  I2FP.F32.U32 R0, UR28 ;  /* 0x0000001c00007c45 */ /* 0x010fe20008201000 */
[----:B------:R-:W-:-:S03]  /*1040*/  USHF.L.U32 UR30, UR52, 0x9, URZ ;  /* 0x00000009341e7899 */ /* 0x000fc600080006ff */
[----:B------:R-:W1:Y:S01]  /*1050*/  F2I.U32.TRUNC.NTZ R2, R2 ;  /* 0x0000000200027305 */ /* 0x000e62000020f000 */
[----:B------:R-:W-:Y:S01]  /*1060*/  ULOP3.LUT UR29, UR5, 0xffff, URZ, 0xc0, !UPT ;  /* 0x0000ffff051d7892 */ /* 0x000fe2000f8ec0ff */
[----:B---3--:R-:W-:-:S06]  /*1070*/  FMUL R0, R0, UR4 ;  /* 0x0000000400007c20 */ /* 0x008fcc0008400000 */
[----:B------:R-:W3:Y:S01]  /*1080*/  F2I.U32.TRUNC.NTZ R0, R0 ;  /* 0x0000000000007305 */ /* 0x000ee2000020f000 */
[----:B-1----:R-:W-:Y:S02]  /*1090*/  R2UR UR4, R2 ;  /* 0x00000000020472ca */ /* 0x002fe400000e0000 */
[----:B------:R-:W-:Y:S02]  /*10a0*/  PRMT R2, RZ, 0x7610, R2 ;  /* 0x00007610ff027816 */ /* 0x000fe40000000002 */
[----:B---3--:R-:W-:Y:S02]  /*10b0*/  R2UR UR6, R0 ;  /* 0x00000000000672ca */ /* 0x008fe400000e0000 */
[----:B------:R-:W-:-:S07]  /*10c0*/  PRMT R0, RZ, 0x7610, R0 ;  /* 0x00007610ff007816 */ /* 0x000fce0000000000 */
[----:B------:R-:W-:-:S04]  /*10d0*/  UIADD3 UR5, UPT, UPT, -UR4, URZ, URZ ;  /* 0x000000ff04057290 */ /* 0x000fc8000fffe1ff */
[----:B------:R-:W-:Y:S02]  /*10e0*/  UIMAD UR5, UR7, UR5, UR22 ;  /* 0x00000005070572a4 */ /* 0x000fe4000f8e0216 */
[----:B------:R-:W-:-:S04]  /*10f0*/  UIADD3 UR4, UPT, UPT, -UR6, URZ, URZ ;  /* 0x000000ff06047290 */ /* 0x000fc8000fffe1ff */
[----:B------:R-:W-:Y:S01]  /*1100*/  IMAD.U32 R54, RZ, RZ, UR5 ;  /* 0x00000005ff367e24 */ /* 0x000fe2000f8e00ff */
[----:B------:R-:W-:-:S06]  /*1110*/  UIMAD UR4, UR8, UR4, UR28 ;  /* 0x00000004080472a4 */ /* 0x000fcc000f8e021c */
[----:B------:R-:W-:Y:S01]  /*1120*/  IMAD.U32 R53, RZ, RZ, UR4 ;  /* 0x00000004ff357e24 */ /* 0x000fe2000f8e00ff */
[----:B--2---:R-:W-:Y:S06]  /*1130*/  BRA.U UP5, `(.L_x_17) ;  /* 0x0000000105447547 */ /* 0x004fec000b800000 */
[----:B------:R-:W-:Y:S02]  /*1140*/  R2UR UR4, R53 ;  /* 0x00000000350472ca */ /* 0x000fe400000e0000 */
[----:B------:R-:W-:-:S11]  /*1150*/  R2UR UR7, R54 ;  /* 0x00000000360772ca */ /* 0x000fd600000e0000 */
[----:B------:R-:W-:Y:S02]  /*1160*/  UISETP.NE.AND UP0, UPT, UR4, URZ, UPT ;  /* 0x000000ff0400728c */ /* 0x000fe4000bf05270 */
[----:B------:R-:W-:Y:S02]  /*1170*/  ULOP3.LUT UR4, UR7, 0x2, URZ, 0x3c, !UPT ;  /* 0x0000000207047892 */ /* 0x000fe4000f8e3cff */
[----:B------:R-:W-:Y:S02]  /*1180*/  UISETP.GT.U32.AND UP2, UPT, UR7, 0x1, UP0 ;  /* 0x000000010700788c */ /* 0x000fe40008744070 */
[----:B------:R-:W-:Y:S02]  /*1190*/  UISETP.GT.U32.AND UP0, UPT, UR4, 0x1, UP0 ;  /* 0x000000010400788c */ /* 0x000fe40008704070 */
[----:B------:R-:W-:Y:S02]  /*11a0*/  USEL UR5, URZ, 0x2, UP2 ;  /* 0x00000002ff057887 */ /* 0x000fe40009000000 */
[----:B------:R-:W-:-:S02]  /*11b0*/  USEL UR6, URZ, 0x1, UP2 ;  /* 0x00000001ff067887 */ /* 0x000fc40009000000 */
[----:B------:R-:W-:Y:S02]  /*11c0*/  USEL UR4, URZ, 0x4, UP0 ;  /* 0x00000004ff047887 */ /* 0x000fe40008000000 */
[----:B------:R-:W-:Y:S02]  /*11d0*/  ULOP3.LUT UR7, UR7, 0xfffffffe, URZ, 0xc0, !UPT ;  /* 0xfffffffe07077892 */ /* 0x000fe4000f8ec0ff */
[----:B------:R-:W-:Y:S02]  /*11e0*/  USEL UR8, URZ, 0x8, UP0 ;  /* 0x00000008ff087887 */ /* 0x000fe40008000000 */
[----:B------:R-:W-:-:S03]  /*11f0*/  UIADD3 UR4, UPT, UPT, UR4, UR5, UR6 ;  /* 0x0000000504047290 */ /* 0x000fc6000fffe006 */
[----:B------:R-:W-:Y:S01]  /*1200*/  UMOV UR5, 0x3 ;  /* 0x0000000300057882 */ /* 0x000fe20000000000 */
[----:B------:R-:W-:Y:S02]  /*1210*/  UIADD3 UR4, UPT, UPT, UR4, UR8, URZ ;  /* 0x0000000804047290 */ /* 0x000fe4000fffe0ff */
[----:B------:R-:W-:-:S04]  /*1220*/  USHF.L.U32 UR5, UR5, UR7, URZ ;  /* 0x0000000705057299 */ /* 0x000fc800080006ff */
[----:B------:R-:W-:Y:S02]  /*1230*/  IMAD.U32 R2, RZ, RZ, UR4 ;  /* 0x00000004ff027e24 */ /* 0x000fe4000f8e00ff */
[----:B------:R-:W-:-:S07]  /*1240*/  IMAD.U32 R0, RZ, RZ, UR5 ;  /* 0x00000005ff007e24 */ /* 0x000fce000f8e00ff */
.L_x_17:
[----:B------:R-:W1:Y:S01]  /*1250*/  S2UR UR36, SR_CTAID.Z ;  /* 0x00000000002479c3 */ /* 0x000e620000002700 */
[----:B------:R-:W-:Y:S01]  /*1260*/  UISETP.GE.AND UP0, UPT, UR21, 0x1, UPT ;  /* 0x000000011500788c */ /* 0x000fe2000bf06270 */
[----:B------:R-:W-:Y:S01]  /*1270*/  UMOV UR26, 0x5 ;  /* 0x00000005001a7882 */ /* 0x000fe20000000000 */
[----:B------:R-:W-:-:S07]  /*1280*/  UMOV UR24, UR22 ;  /* 0x0000001600187c82 */ /* 0x000fce0008000000 */
[----:B------:R-:W-:Y:S05]  /*1290*/  BRA.U !UP0, `(.L_x_18) ;  /* 0x0000000108d47547 */ /* 0x000fea000b800000 */
[----:B------:R-:W2:Y:S01]  /*12a0*/  LDCU.128 UR16, c[0x0][0xb10] ;  /* 0x00016200ff1077ac */ /* 0x000ea20008000c00 */
[----:B------:R-:W3:Y:S01]  /*12b0*/  LDCU UR6, c[0x0][0x370] ;  /* 0x00006e00ff0677ac */ /* 0x000ee20008000800 */
[----:B------:R-:W4:Y:S01]  /*12c0*/  LDCU UR7, c[0x0][0x374] ;  /* 0x00006e80ff0777ac */ /* 0x000f220008000800 */
[----:B------:R-:W1:Y:S01]  /*12d0*/  LDCU UR23, c[0x0][0xb0c] ;  /* 0x00016180ff1777ac */ /* 0x000e620008000800 */
[----:B------:R-:W1:Y:S01]  /*12e0*/  LDCU UR24, c[0x0][0xb20] ;  /* 0x00016400ff1877ac */ /* 0x000e620008000800 */
[----:B------:R-:W1:Y:S01]  /*12f0*/  LDCU.64 UR8, c[0x0][0xb28] ;  /* 0x00016500ff0877ac */ /* 0x000e620008000a00 */
[----:B--2---:R-:W-:Y:S02]  /*1300*/  UISETP.NE.AND UP3, UPT, UR18, 0x1, UPT ;  /* 0x000000011200788c */ /* 0x004fe4000bf65270 */
[----:B----4-:R-:W-:Y:S02]  /*1310*/  UIMAD.WIDE.U32 UR10, UR7, UR19, URZ ;  /* 0x00000013070a72a5 */ /* 0x010fe4000f8e00ff */
[----:B---3--:R-:W-:-:S02]  /*1320*/  UIMAD.WIDE.U32 UR12, UR6, UR16, URZ ;  /* 0x00000010060c72a5 */ /* 0x008fc4000f8e00ff */
[----:B-1----:R-:W-:Y:S02]  /*1330*/  UISETP.NE.AND UP0, UPT, UR23, 0x1, UPT ;  /* 0x000000011700788c */ /* 0x002fe4000bf05270 */
[----:B------:R-:W-:Y:S01]  /*1340*/  UIMAD.WIDE.U32 UR4, UR22, UR16, URZ ;  /* 0x00000010160472a5 */ /* 0x000fe2000f8e00ff */
[----:B------:R-:W-:Y:S02]  /*1350*/  UMOV UR10, UR11 ;  /* 0x0000000b000a7c82 */ /* 0x000fe40008000000 */
[----:B------:R-:W-:Y:S01]  /*1360*/  UMOV UR12, UR13 ;  /* 0x0000000d000c7c82 */ /* 0x000fe20008000000 */
[----:B------:R-:W-:Y:S02]  /*1370*/  @UP3 USHF.R.U32.HI UR7, URZ, UR24, UR10 ;  /* 0x00000018ff073299 */ /* 0x000fe4000801160a */
[----:B------:R-:W-:Y:S01]  /*1380*/  UISETP.NE.AND UP2, UPT, UR21, 0x1, UPT ;  /* 0x000000011500788c */ /* 0x000fe2000bf45270 */
[----:B------:R-:W-:Y:S02]  /*1390*/  UMOV UR4, UR5 ;  /* 0x0000000500047c82 */ /* 0x000fe40008000000 */
[----:B------:R-:W-:-:S02]  /*13a0*/  @UP0 USHF.R.U32.HI UR6, URZ, UR17, UR12 ;  /* 0x00000011ff060299 */ /* 0x000fc4000801160c */
[----:B------:R-:W-:Y:S02]  /*13b0*/  USHF.R.U32.HI UR4, URZ, UR17, UR4 ;  /* 0x00000011ff047299 */ /* 0x000fe40008011604 */
[----:B------:R-:W-:Y:S02]  /*13c0*/  UIMAD.WIDE.U32 UR12, UR28, UR19, URZ ;  /* 0x000000131c0c72a5 */ /* 0x000fe4000f8e00ff */
[----:B------:R-:W-:Y:S02]  /*13d0*/  UIMAD.WIDE.U32 UR10, UR7, UR8, URZ ;  /* 0x00000008070a72a5 */ /* 0x000fe4000f8e00ff */
[----:B------:R-:W-:Y:S02]  /*13e0*/  UIMAD.WIDE.U32 UR14, UR6, UR8, URZ ;  /* 0x00000008060e72a5 */ /* 0x000fe4000f8e00ff */
[----:B------:R-:W-:-:S03]  /*13f0*/  USEL UR5, UR22, UR4, !UP0 ;  /* 0x0000000416057287 */ /* 0x000fc6000c000000 */
[----:B------:R-:W-:Y:S01]  /*1400*/  UMOV UR4, UR13 ;  /* 0x0000000d00047c82 */ /* 0x000fe20008000000 */
[----:B------:R-:W-:Y:S01]  /*1410*/  UMOV UR10, UR11 ;  /* 0x0000000b000a7c82 */ /* 0x000fe20008000000 */
[----:B------:R-:W-:Y:S02]  /*1420*/  USHF.R.U32.HI UR4, URZ, UR24, UR4 ;  /* 0x00000018ff047299 */ /* 0x000fe40008011604 */
[----:B------:R-:W-:Y:S01]  /*1430*/  @UP2 USHF.R.U32.HI UR7, URZ, UR9, UR10 ;  /* 0x00000009ff072299 */ /* 0x000fe2000801160a */
[----:B------:R-:W-:Y:S01]  /*1440*/  UMOV UR14, UR15 ;  /* 0x0000000f000e7c82 */ /* 0x000fe20008000000 */
[----:B------:R-:W-:Y:S02]  /*1450*/  USEL UR4, UR28, UR4, !UP3 ;  /* 0x000000041c047287 */ /* 0x000fe4000d800000 */
[----:B------:R-:W-:Y:S02]  /*1460*/  @UP2 USHF.R.U32.HI UR6, URZ, UR9, UR14 ;  /* 0x00000009ff062299 */ /* 0x000fe4000801160e */
[----:B------:R-:W-:-:S02]  /*1470*/  UIMAD UR7, UR7, UR21, URZ ;  /* 0x00000015070772a4 */ /* 0x000fc4000f8e02ff */
[----:B------:R-:W-:Y:S02]  /*1480*/  UIMAD UR12, UR6, UR21, URZ ;  /* 0x00000015060c72a4 */ /* 0x000fe4000f8e02ff */
[----:B------:R-:W-:Y:S02]  /*1490*/  UISETP.GE.AND UP0, UPT, UR4, UR7, UPT ;  /* 0x000000070400728c */ /* 0x000fe4000bf06270 */
[----:B------:R-:W-:Y:S02]  /*14a0*/  UIMAD.WIDE.U32 UR10, UR4, UR8, URZ ;  /* 0x00000008040a72a5 */ /* 0x000fe4000f8e00ff */
[----:B------:R-:W-:Y:S02]  /*14b0*/  UISETP.GE.OR UP0, UPT, UR5, UR12, UP0 ;  /* 0x0000000c0500728c */ /* 0x000fe40008706670 */
[----:B------:R-:W-:Y:S02]  /*14c0*/  UIMAD.WIDE.U32 UR12, UR5, UR8, URZ ;  /* 0x00000008050c72a5 */ /* 0x000fe4000f8e00ff */
[----:B------:R-:W-:Y:S01]  /*14d0*/  UIADD3 UR10, UPT, UPT, -UR4, URZ, URZ ;  /* 0x000000ff040a7290 */ /* 0x000fe2000fffe1ff */
[----:B------:R-:W-:Y:S01]  /*14e0*/  UMOV UR8, UR11 ;  /* 0x0000000b00087c82 */ /* 0x000fe20008000000 */
[----:B------:R-:W-:-:S02]  /*14f0*/  UIADD3 UR24, UPT, UPT, -UR5, URZ, URZ ;  /* 0x000000ff05187290 */ /* 0x000fc4000fffe1ff */
[----:B------:R-:W-:-:S03]  /*1500*/  USHF.R.U32.HI UR8, URZ, UR9, UR8 ;  /* 0x00000009ff087299 */ /* 0x000fc60008011608 */
[----:B------:R-:W-:Y:S01]  /*1510*/  @!UP0 UMOV UR7, UR13 ;  /* 0x0000000d00078c82 */ /* 0x000fe20008000000 */
[----:B------:R-:W-:Y:S02]  /*1520*/  UIMAD UR28, UR18, UR10, UR28 ;  /* 0x0000000a121c72a4 */ /* 0x000fe4000f8e021c */
[----:B------:R-:W-:Y:S02]  /*1530*/  USEL UR8, UR4, UR8, !UP2 ;  /* 0x0000000804087287 */ /* 0x000fe4000d000000 */
[----:B------:R-:W-:Y:S02]  /*1540*/  @!UP0 USHF.R.U32.HI UR7, URZ, UR9, UR7 ;  /* 0x00000009ff078299 */ /* 0x000fe40008011607 */
[----:B------:R-:W-:Y:S02]  /*1550*/  UIADD3 UR9, UPT, UPT, -UR8, URZ, URZ ;  /* 0x000000ff08097290 */ /* 0x000fe4000fffe1ff */
[----:B------:R-:W-:Y:S02]  /*1560*/  @!UP0 USEL UR7, UR5, UR7, !UP2 ;  /* 0x0000000705078287 */ /* 0x000fe4000d000000 */
[----:B------:R-:W-:-:S02]  /*1570*/  UIMAD UR9, UR21, UR9, UR4 ;  /* 0x00000009150972a4 */ /* 0x000fc4000f8e0204 */
[----:B------:R-:W-:Y:S02]  /*1580*/  @!UP0 UIADD3 UR8, UPT, UPT, UR8, -UR7, URZ ;  /* 0x8000000708088290 */ /* 0x000fe4000fffe0ff */
[----:B------:R-:W-:Y:S02]  /*1590*/  @!UP0 UIMAD UR6, UR9, UR6, UR7 ;  /* 0x00000006090682a4 */ /* 0x000fe4000f8e0207 */
[----:B------:R-:W-:Y:S02]  /*15a0*/  @!UP0 UIMAD UR4, UR8, UR21, UR5 ;  /* 0x00000015080482a4 */ /* 0x000fe4000f8e0205 */
[----:B------:R-:W-:Y:S02]  /*15b0*/  UIMAD UR24, UR23, UR24, UR22 ;  /* 0x00000018171872a4 */ /* 0x000fe4000f8e0216 */
[----:B------:R-:W-:Y:S01]  /*15c0*/  UIMAD UR28, UR4, UR18, UR28 ;  /* 0x00000012041c72a4 */ /* 0x000fe2000f8e021c */
[----:B------:R-:W-:Y:S02]  /*15d0*/  @!UP0 UMOV UR5, UR6 ;  /* 0x0000000600058c82 */ /* 0x000fe40008000000 */
[----:B------:R-:W-:-:S12]  /*15e0*/  UIMAD UR24, UR5, UR23, UR24 ;  /* 0x00000017051872a4 */ /* 0x000fd8000f8e0218 */
.L_x_18:
[----:B------:R-:W-:Y:S02]  /*15f0*/  UISETP.NE.AND UP2, UPT, UR25, 0x1, UPT ;  /* 0x000000011900788c */ /* 0x000fe4000bf45270 */
[----:B------:R-:W-:Y:S02]  /*1600*/  UISETP.NE.AND UP0, UPT, UR20, 0x2, UPT ;  /* 0x000000021400788c */ /* 0x000fe4000bf05270 */
[----:B------:R-:W-:Y:S02]  /*1610*/  ULOP3.LUT UR30, UR30, 0x400, URZ, 0xc0, !UPT ;  /* 0x000004001e1e7892 */ /* 0x000fe4000f8ec0ff */
[----:B------:R-:W-:-:S03]  /*1620*/  USHF.L.U32 UR29, UR26, UR29, URZ ;  /* 0x0000001d1a1d7299 */ /* 0x000fc600080006ff */
[----:B------:R-:W-:Y:S09]  /*1630*/  BRA.U UP2, `(.L_x_19) ;  /* 0x0000000102407547 */ /* 0x000ff2000b800000 */
[----:B------:R-:W2:Y:S01]  /*1640*/  LDCU.128 UR8, c[0x0][0xb10] ;  /* 0x00016200ff0877ac */ /* 0x000ea20008000c00 */
[----:B------:R-:W3:Y:S01]  /*1650*/  LDCU UR12, c[0x0][0xb0c] ;  /* 0x00016180ff0c77ac */ /* 0x000ee20008000800 */
[----:B------:R-:W4:Y:S01]  /*1660*/  LDCU UR13, c[0x0][0xb20] ;  /* 0x00016400ff0d77ac */ /* 0x000f220008000800 */
[----:B--2---:R-:W-:Y:S02]  /*1670*/  UIMAD.WIDE.U32 UR4, UR24, UR8, URZ ;  /* 0x00000008180472a5 */ /* 0x004fe4000f8e00ff */
[----:B------:R-:W-:Y:S02]  /*1680*/  UIMAD.WIDE.U32 UR6, UR28, UR11, URZ ;  /* 0x0000000b1c0672a5 */ /* 0x000fe4000f8e00ff */
[----:B---3--:R-:W-:Y:S02]  /*1690*/  UISETP.NE.AND UP2, UPT, UR12, 0x1, UPT ;  /* 0x000000010c00788c */ /* 0x008fe4000bf45270 */
[----:B------:R-:W-:-:S03]  /*16a0*/  USHF.R.U32.HI UR5, URZ, UR9, UR5 ;  /* 0x00000009ff057299 */ /* 0x000fc60008011605 */
[----:B------:R-:W-:Y:S01]  /*16b0*/  UMOV UR4, UR7 ;  /* 0x0000000700047c82 */ /* 0x000fe20008000000 */
[----:B------:R-:W-:Y:S02]  /*16c0*/  USEL UR5, UR24, UR5, !UP2 ;  /* 0x0000000518057287 */ /* 0x000fe4000d000000 */
[----:B------:R-:W-:Y:S02]  /*16d0*/  UISETP.NE.AND UP2, UPT, UR10, 0x1, UPT ;  /* 0x000000010a00788c */ /* 0x000fe4000bf45270 */
[----:B----4-:R-:W-:-:S04]  /*16e0*/  USHF.R.U32.HI UR4, URZ, UR13, UR4 ;  /* 0x0000000dff047299 */ /* 0x010fc80008011604 */
[----:B------:R-:W-:-:S04]  /*16f0*/  USEL UR4, UR28, UR4, !UP2 ;  /* 0x000000041c047287 */ /* 0x000fc8000d000000 */
[----:B------:R-:W-:Y:S02]  /*1700*/  UIADD3 UR6, UPT, UPT, -UR4, UR5, URZ ;  /* 0x0000000504067290 */ /* 0x000fe4000fffe1ff */
[----:B------:R-:W-:Y:S02]  /*1710*/  UIADD3 UR4, UPT, UPT, UR4, -UR5, URZ ;  /* 0x8000000504047290 */ /* 0x000fe4000fffe0ff */
[----:B------:R-:W-:Y:S02]  /*1720*/  UIMAD UR28, UR6, UR10, UR28 ;  /* 0x0000000a061c72a4 */ /* 0x000fe4000f8e021c */
[----:B------:R-:W-:-:S12]  /*1730*/  UIMAD UR24, UR4, UR12, UR24 ;  /* 0x0000000c041872a4 */ /* 0x000fd8000f8e0218 */
.L_x_19:
[----:B------:R-:W-:Y:S05]  /*1740*/  BRA.U !UP6, `(.L_x_20) ;  /* 0x000000010e0c7547 */ /* 0x000fea000b800000 */
[----:B------:R-:W-:Y:S01]  /*1750*/  UCGABAR_WAIT ;  /* 0x0000000000007dc7 */ /* 0x000fe20008000000 */
[----:B------:R-:W-:Y:S01]  /*1760*/  CCTL.IVALL ;  /* 0x00000000ff00798f */ /* 0x000fe20002000000 */
[----:B------:R-:W-:Y:S05]  /*1770*/  BRA `(.L_x_21) ;  /* 0x0000000000047947 */ /* 0x000fea0003800000 */
.L_x_20:
[----:B------:R-:W-:Y:S06]  /*1780*/  BAR.SYNC.DEFER_BLOCKING 0x0 ;  /* 0x0000000000007b1d */ /* 0x000fec0000010000 */
.L_x_21:
[----:B------:R-:W-:Y:S05]  /*1790*/  BRA.U UP0, `(.L_x_22) ;  /* 0x0000001500607547 */ /* 0x000fea000b800000 */
[----:B------:R-:W2:Y:S01]  /*17a0*/  LDCU UR6, c[0x0][0x38c] ;  /* 0x00007180ff0677ac */ /* 0x000ea20008000800 */
[----:B------:R-:W-:Y:S01]  /*17b0*/  PLOP3.LUT P1, PT, PT, PT, UP4, 0x80, 0x8 ;  /* 0x000000000008781c */ /* 0x000fe20003f2f048 */
[----:B------:R-:W-:Y:S01]  /*17c0*/  IMAD.MOV.U32 R12, RZ, RZ, 0x1 ;  /* 0x00000001ff0c7424 */ /* 0x000fe200078e00ff */
[----:B------:R-:W-:Y:S01]  /*17d0*/  ISETP.NE.AND P2, PT, R3, RZ, P3 ;  /* 0x000000ff0300720c */ /* 0x000fe20001f45270 */
[----:B------:R-:W-:Y:S01]  /*17e0*/  UISETP.NE.AND UP1, UPT, UR20, URZ, UPT ;  /* 0x000000ff1400728c */ /* 0x000fe2000bf25270 */
[----:B------:R-:W-:Y:S02]  /*17f0*/  PLOP3.LUT P1, PT, P1, PT, PT, 0x8, 0x80 ;  /* 0x000000000080781c */ /* 0x000fe40000f2e170 */
[----:B------:R-:W-:Y:S01]  /*1800*/  CS2R R10, SRZ ;  /* 0x00000000000a7805 */ /* 0x000fe2000001ff00 */
[----:B------:R-:W-:Y:S01]  /*1810*/  IMAD.MOV.U32 R9, RZ, RZ, RZ ;  /* 0x000000ffff097224 */ /* 0x000fe200078e00ff */
[----:B------:R-:W3:Y:S01]  /*1820*/  LDCU UR47, c[0x0][0x370] ;  /* 0x00006e00ff2f77ac */ /* 0x000ee20008000800 */
[----:B------:R-:W-:Y:S01]  /*1830*/  IMAD.MOV.U32 R8, RZ, RZ, 0x1 ;  /* 0x00000001ff087424 */ /* 0x000fe200078e00ff */
[----:B------:R-:W-:Y:S01]  /*1840*/  USEL UR31, UR53, 0x2, UP1 ;  /* 0x00000002351f7887 */ /* 0x000fe20008800000 */
[----:B------:R-:W4:Y:S01]  /*1850*/  LDCU.64 UR40, c[0x0][0x348] ;  /* 0x00006900ff2877ac */ /* 0x000f220008000a00 */
[----:B--2---:R-:W-:-:S02]  /*1860*/  UIADD3 UR5, UPT, UPT, UR6, 0x3f, URZ ;  /* 0x0000003f06057890 */ /* 0x004fc4000fffe0ff */
[----:B------:R-:W-:Y:S02]  /*1870*/  USHF.L.U32 UR55, UR22, 0x7, URZ ;  /* 0x0000000716377899 */ /* 0x000fe400080006ff */
[----:B------:R-:W-:Y:S02]  /*1880*/  USHF.R.S32.HI UR4, URZ, 0x1f, UR5 ;  /* 0x0000001fff047899 */ /* 0x000fe40008011405 */
[----:B------:R-:W-:Y:S02]  /*1890*/  UIADD3 UR54, UPT, UPT, UR6, 0x7e, URZ ;  /* 0x0000007e06367890 */ /* 0x000fe4000fffe0ff */
[----:B------:R-:W-:Y:S02]  /*18a0*/  ULEA.HI UR4, UR4, UR5, URZ, 0x6 ;  /* 0x0000000504047291 */ /* 0x000fe4000f8f30ff */
[----:B------:R-:W-:Y:S02]  /*18b0*/  USHF.L.U32 UR5, UR22, 0x6, URZ ;  /* 0x0000000616057899 */ /* 0x000fe400080006ff */
[----:B------:R-:W-:-:S02]  /*18c0*/  USHF.R.S32.HI UR49, URZ, 0x6, UR4 ;  /* 0x00000006ff317899 */ /* 0x000fc40008011404 */
[----:B------:R-:W-:Y:S02]  /*18d0*/  UIADD3 UR4, UPT, UPT, UR6, -0x1, URZ ;  /* 0xffffffff06047890 */ /* 0x000fe4000fffe0ff */
[----:B------:R-:W-:Y:S02]  /*18e0*/  UISETP.LT.U32.AND UP0, UPT, UR49, 0x4, UPT ;  /* 0x000000043100788c */ /* 0x000fe4000bf01070 */
[----:B------:R-:W-:Y:S02]  /*18f0*/  UISETP.GE.U32.AND UP2, UPT, UR4, -0x7f, UPT ;  /* 0xffffff810400788c */ /* 0x000fe4000bf46070 */
[----:B------:R-:W-:Y:S02]  /*1900*/  USEL UR48, UR49, 0x4, UP0 ;  /* 0x0000000431307887 */ /* 0x000fe40008000000 */
[----:B------:R-:W-:Y:S02]  /*1910*/  ULOP3.LUT UR5, UR5, 0x40, URZ, 0xc0, !UPT ;  /* 0x0000004005057892 */ /* 0x000fe4000f8ec0ff */
[----:B------:R-:W-:Y:S01]  /*1920*/  UIADD3 UR4, UPT, UPT, UR48, -0x1, URZ ;  /* 0xffffffff30047890 */ /* 0x000fe2000fffe0ff */
[----:B------:R-:W2:Y:S04]  /*1930*/  LDCU UR46, c[0x0][0x374] ;  /* 0x00006e80ff2e77ac */ /* 0x000ea80008000800 */
[----:B------:R-:W-:-:S02]  /*1940*/  @UP2 UIADD3 UR4, UPT, UPT, UR48, URZ, URZ ;  /* 0x000000ff30042290 */ /* 0x000fc4000fffe0ff */
[----:B------:R-:W-:Y:S02]  /*1950*/  ULEA.HI UR51, UR30, UR5, URZ, 0x1b ;  /* 0x000000051e337291 */ /* 0x000fe4000f8fd8ff */
[----:B------:R-:W-:Y:S02]  /*1960*/  UIADD3 UR53, UPT, UPT, UR49, -UR48, URZ ;  /* 0x8000003031357290 */ /* 0x000fe4000fffe0ff */
[----:B------:R-:W-:Y:S02]  /*1970*/  UIADD3 UR42, UPT, UPT, UR4, 0x1, URZ ;  /* 0x00000001042a7890 */ /* 0x000fe4000fffe0ff */
[----:B------:R-:W-:Y:S01]  /*1980*/  UIADD3 UR50, UPT, UPT, -UR4, URZ, URZ ;  /* 0x000000ff04327290 */ /* 0x000fe2000fffe1ff */
[----:B---34-:R-:W-:-:S11]  /*1990*/  UMOV UR15, URZ ;  /* 0x000000ff000f7c82 */ /* 0x018fd60008000000 */
.L_x_44:
[----:B------:R-:W-:Y:S01]  /*19a0*/  UISETP.NE.AND UP0, UPT, UR52, URZ, UPT ;  /* 0x000000ff3400728c */ /* 0x000fe2000bf05270 */
[----:B------:R-:W3:Y:S08]  /*19b0*/  S2UR UR52, SR_CgaCtaId ;  /* 0x00000000003479c3 */ /* 0x000ef00000008800 */
[----:B------:R-:W-:Y:S05]  /*19c0*/  BRA.U UP0, `(.L_x_23) ;  /* 0x0000000100347547 */ /* 0x000fea000b800000 */
[----:B------:R-:W4:Y:S01]  /*19d0*/  S2R R0, SR_CgaCtaId ;  /* 0x0000000000007919 */ /* 0x000f220000008800 */
[----:B------:R-:W-:-:S04]  /*19e0*/  MOV R2, 0x400 ;  /* 0x0000040000027802 */ /* 0x000fc80000000f00 */
[----:B----4-:R-:W-:Y:S02]  /*19f0*/  LEA R0, R0, R2, 0x18 ;  /* 0x0000000200007211 */ /* 0x010fe400078ec0ff */
[----:B------:R-:W-:-:S03]  /*1a00*/  SHF.L.U32 R2, R8, 0x1f, RZ ;  /* 0x0000001f08027819 */ /* 0x000fc600000006ff */
[----:B------:R-:W-:-:S04]  /*1a10*/  IMAD R0, R9, 0x8, R0 ;  /* 0x0000000809007824 */ /* 0x000fc800078e0200 */
[----:B------:R-:W4:Y:S02]  /*1a20*/  SYNCS.PHASECHK.TRANS64.TRYWAIT P0, [R0+URZ+0x100], R2 ;  /* 0x00010002000075a7 */ /* 0x000f2400080011ff */
[----:B----4-:R-:W-:Y:S05]  /*1a30*/  @!P0 BRA `(.L_x_24) ;  /* 0x0000009400388947 */ /* 0x010fea0003800000 */
.L_x_187:
[----:B------:R-:W-:Y:S01]  /*1a40*/  VIADD R9, R9, 0x1 ;  /* 0x0000000109097836 */ /* 0x000fe20000000000 */
[----:B------:R4:W-:Y:S04]  /*1a50*/  SYNCS.ARRIVE.TRANS64.A1T0 RZ, [R0+URZ+0xf0], RZ ;  /* 0x0000f0ff00ff79a7 */ /* 0x0009e800081000ff */
[----:B------:R-:W-:-:S04]  /*1a60*/  ISETP.NE.AND P0, PT, R9, 0x2, PT ;  /* 0x000000020900780c */ /* 0x000fc80003f05270 */
[----:B------:R-:W-:Y:S02]  /*1a70*/  SEL R9, R9, RZ, P0 ;  /* 0x000000ff09097207 */ /* 0x000fe40000000000 */
[----:B----4-:R-:W-:-:S04]  /*1a80*/  SEL R0, RZ, 0x1, P0 ;  /* 0x00000001ff007807 */ /* 0x010fc80000000000 */
[----:B------:R-:W-:-:S07]  /*1a90*/  LOP3.LUT R8, R8, R0, RZ, 0x3c, !PT ;  /* 0x0000000008087212 */ /* 0x000fce00078e3cff */
.L_x_23:
[----:B------:R-:W-:Y:S01]  /*1aa0*/  UMOV UR14, 0x400 ;  /* 0x00000400000e7882 */ /* 0x000fe20000000000 */
[----:B------:R-:W-:Y:S01]  /*1ab0*/  SHF.L.U32 R0, R12, 0x1f, RZ ;  /* 0x0000001f0c007819 */ /* 0x000fe200000006ff */
[----:B---3--:R-:W-:Y:S02]  /*1ac0*/  ULEA UR14, UR52, UR14, 0x18 ;  /* 0x0000000e340e7291 */ /* 0x008fe4000f8ec0ff */
[----:B------:R-:W-:Y:S02]  /*1ad0*/  UISETP.GE.U32.AND UP0, UPT, UR54, 0x7f, UPT ;  /* 0x0000007f3600788c */ /* 0x000fe4000bf06070 */
[----:B------:R-:W-:Y:S02]  /*1ae0*/  ULEA UR4, UR15, UR14, 0x3 ;  /* 0x0000000e0f047291 */ /* 0x000fe4000f8e18ff */
[----:B------:R-:W-:Y:S01]  /*1af0*/  ULEA UR19, UR28, UR51, 0x7 ;  /* 0x000000331c137291 */ /* 0x000fe2000f8e38ff */
[----:B------:R-:W-:-:S06]  /*1b00*/  UMOV UR13, URZ ;  /* 0x000000ff000d7c82 */ /* 0x000fcc0008000000 */
[----:B------:R3:W4:Y:S01]  /*1b10*/  SYNCS.PHASECHK.TRANS64.TRYWAIT P0, [UR4+0x20], R0 ;  /* 0x00002000ff0075a7 */ /* 0x0007220008001104 */
[----:B------:R-:W-:-:S04]  /*1b20*/  ULEA.HI UR4, UR24, UR24, URZ, 0x1 ;  /* 0x0000001818047291 */ /* 0x000fc8000f8f08ff */
[----:B------:R-:W-:-:S04]  /*1b30*/  USHF.L.U32 UR4, UR4, 0x7, URZ ;  /* 0x0000000704047899 */ /* 0x000fc800080006ff */
[----:B------:R-:W-:-:S04]  /*1b40*/  ULOP3.LUT UR35, UR4, 0xffffff00, URZ, 0xc0, !UPT ;  /* 0xffffff0004237892 */ /* 0x000fc8000f8ec0ff */
[----:B------:R-:W-:Y:S01]  /*1b50*/  ULOP3.LUT UR35, UR35, 0x80, UR55, 0xf8, !UPT ;  /* 0x0000008023237892 */ /* 0x000fe2000f8ef837 */
[----:B------:R-:W-:Y:S11]  /*1b60*/  BRA.U !UP0, `(.L_x_25) ;  /* 0x0000000108f87547 */ /* 0x000ff6000b800000 */
[----:B------:R-:W-:Y:S01]  /*1b70*/  UMOV UR21, UR50 ;  /* 0x0000003200157c82 */ /* 0x000fe20008000000 */
[----:B------:R-:W-:Y:S01]  /*1b80*/  UMOV UR4, UR15 ;  /* 0x0000000f00047c82 */ /* 0x000fe20008000000 */
[----:B------:R-:W-:-:S05]  /*1b90*/  UMOV UR26, 0x20 ;  /* 0x00000020001a7882 */ /* 0x000fca0000000000 */
.L_x_31:
[----:B------:R-:W-:Y:S01]  /*1ba0*/  ULEA UR33, UR4, UR14, 0x3 ;  /* 0x0000000e04217291 */ /* 0x000fe2000f8e18ff */
[----:B------:R-:W-:Y:S01]  /*1bb0*/  @P3 MOV R2, 0x18000 ;  /* 0x0001800000023802 */ /* 0x000fe20000000f00 */
[----:B--2-4-:R-:W-:Y:S10]  /*1bc0*/  @P0 BRA `(.L_x_26) ;  /* 0x00000000000c0947 */ /* 0x014ff40003800000 */
[----:B------:R-:W-:-:S04]  /*1bd0*/  SHF.L.U32 R3, R12, 0x1f, RZ ;  /* 0x0000001f0c037819 */ /* 0x000fc800000006ff */
[----:B------:R-:W4:Y:S02]  /*1be0*/  SYNCS.PHASECHK.TRANS64.TRYWAIT P0, [UR33+0x20], R3 ;  /* 0x00002003ff0075a7 */ /* 0x000f240008001121 */
[----:B----4-:R-:W-:Y:S05]  /*1bf0*/  @!P0 BRA `(.L_x_27) ;  /* 0x0000009000dc8947 */ /* 0x010fea0003800000 */
.L_x_26:
[----:B------:R4:W-:Y:S01]  /*1c00*/  @P3 SYNCS.ARRIVE.TRANS64 RZ, [UR33], R2 ;  /* 0x00000002ffff39a7 */ /* 0x0009e20008000021 */
[----:B------:R-:W-:Y:S02]  /*1c10*/  ULOP3.LUT UR5, UR31, 0x2, URZ, 0xfc, !UPT ;  /* 0x000000021f057892 */ /* 0x000fe4000f8efcff */
[----:B------:R-:W-:Y:S02]  /*1c20*/  UIADD3 UR21, UPT, UPT, UR21, 0x1, URZ ;  /* 0x0000000115157890 */ /* 0x000fe4000fffe0ff */
[----:B------:R-:W-:Y:S02]  /*1c30*/  UISETP.NE.AND UP0, UPT, UR5, 0x2, UPT ;  /* 0x000000020500788c */ /* 0x000fe4000bf05270 */
[----:B------:R-:W-:-:S07]  /*1c40*/  UISETP.NE.AND UP2, UPT, UR21, 0x1, UPT ;  /* 0x000000011500788c */ /* 0x000fce000bf45270 */
[----:B------:R-:W-:Y:S05]  /*1c50*/  BRA.U UP0, `(.L_x_28) ;  /* 0x0000000100047547 */ /* 0x000fea000b800000 */
[----:B-12---:R-:W-:Y:S05]  /*1c60*/  BPT.TRAP 0x1 ;  /* 0x000000040000795c */ /* 0x006fea0000300000 */
.L_x_28:
[----:B------:R-:W-:Y:S04]  /*1c70*/  BSSY.RECONVERGENT B0, `(.L_x_29) ;  /* 0x0000003000007945 */ /* 0x000fe80003800200 */
[----:B------:R-:W-:Y:S05]  /*1c80*/  @!P2 BRA `(.L_x_30) ;  /* 0x000000000004a947 */ /* 0x000fea0003800000 */
[----:B-12---:R-:W-:Y:S05]  /*1c90*/  BPT.TRAP 0x1 ;  /* 0x000000040000795c */ /* 0x006fea0000300000 */
.L_x_30:
[----:B-12---:R-:W-:Y:S05]  /*1ca0*/  BSYNC.RECONVERGENT B0 ;  /* 0x0000000000007941 */ /* 0x006fea0003800200 */
.L_x_29:
[----:B------:R-:W-:Y:S02]  /*1cb0*/  UIADD3 UR5, UPT, UPT, UR4, 0x1, URZ ;  /* 0x0000000104057890 */ /* 0x000fe4000fffe0ff */
[----:B------:R-:W-:Y:S02]  /*1cc0*/  ULEA UR8, UR4, UR30, 0xc ;  /* 0x0000001e04087291 */ /* 0x000fe4000f8e60ff */
[----:B------:R-:W-:Y:S02]  /*1cd0*/  UISETP.NE.AND UP0, UPT, UR5, 0x4, UPT ;  /* 0x000000040500788c */ /* 0x000fe4000bf05270 */
[----:B------:R-:W-:Y:S02]  /*1ce0*/  ULEA UR24, UR4, UR14, 0xf ;  /* 0x0000000e04187291 */ /* 0x000fe4000f8e78ff */
[----:B------:R-:W-:Y:S02]  /*1cf0*/  USEL UR6, URZ, 0x1, UP0 ;  /* 0x00000001ff067887 */ /* 0x000fe40008000000 */
[----:B------:R-:W-:-:S02]  /*1d00*/  USEL UR15, UR5, URZ, UP0 ;  /* 0x000000ff050f7287 */ /* 0x000fc40008000000 */
[----:B------:R-:W-:Y:S02]  /*1d10*/  UIADD3 UR4, UP0, UPT, UR40, 0x180, URZ ;  /* 0x0000018028047890 */ /* 0x000fe4000ff1e0ff */
[----:B------:R-:W-:Y:S01]  /*1d20*/  ULEA UR5, UR15, UR14, 0x3 ;  /* 0x0000000e0f057291 */ /* 0x000fe2000f8e18ff */
[----:B------:R-:W-:Y:S01]  /*1d30*/  LOP3.LUT R12, R12, UR6, RZ, 0x3c, !PT ;  /* 0x000000060c0c7c12 */ /* 0x000fe2000f8e3cff */
[----:B------:R-:W-:Y:S02]  /*1d40*/  UIADD3 UR6, UP1, UPT, UR40, 0x80, URZ ;  /* 0x0000008028067890 */ /* 0x000fe4000ff3e0ff */
[----:B------:R-:W-:Y:S01]  /*1d50*/  ULEA UR8, UR8, UR14, 0x2 ;  /* 0x0000000e08087291 */ /* 0x000fe2000f8e10ff */
[----:B---3--:R-:W-:Y:S01]  /*1d60*/  SHF.L.U32 R0, R12, 0x1f, RZ ;  /* 0x0000001f0c007819 */ /* 0x008fe200000006ff */
[----:B------:R-:W-:Y:S02]  /*1d70*/  UIADD3 UR34, UPT, UPT, UR26, -0x20, URZ ;  /* 0xffffffe01a227890 */ /* 0x000fe4000fffe0ff */
[----:B------:R-:W-:Y:S01]  /*1d80*/  ULOP3.LUT UR33, UR33, 0xfefffff8, URZ, 0xc0, !UPT ;  /* 0xfefffff821217892 */ /* 0x000fe2000f8ec0ff */
[----:B------:R1:W2:Y:S01]  /*1d90*/  SYNCS.PHASECHK.TRANS64.TRYWAIT P0, [UR5+0x20], R0 ;  /* 0x00002000ff0075a7 */ /* 0x0002a20008001105 */
[----:B------:R-:W-:-:S02]  /*1da0*/  UIADD3.X UR7, UPT, UPT, URZ, UR41, URZ, UP1, !UPT ;  /* 0x00000029ff077290 */ /* 0x000fc40008ffe4ff */
[----:B------:R-:W-:Y:S02]  /*1db0*/  UIADD3 UR32, UPT, UPT, UR24, 0x8400, URZ ;  /* 0x0000840018207890 */ /* 0x000fe4000fffe0ff */
[----:B------:R-:W-:Y:S02]  /*1dc0*/  UIADD3 UR24, UPT, UPT, UR24, 0xc400, URZ ;  /* 0x0000c40018187890 */ /* 0x000fe4000fffe0ff */
[----:B------:R-:W-:Y:S02]  /*1dd0*/  UIADD3.X UR5, UPT, UPT, URZ, UR41, URZ, UP0, !UPT ;  /* 0x00000029ff057290 */ /* 0x000fe400087fe4ff */
[----:B------:R-:W-:Y:S02]  /*1de0*/  UIADD3 UR16, UPT, UPT, UR8, 0x28400, URZ ;  /* 0x0002840008107890 */ /* 0x000fe4000fffe0ff */
[----:B------:R-:W-:Y:S02]  /*1df0*/  UPRMT UR13, URZ, 0x5410, UR29 ;  /* 0x00005410ff0d7896 */ /* 0x000fe4000800001d */
[----:B------:R-:W-:Y:S01]  /*1e00*/  UIADD3 UR8, UPT, UPT, UR8, 0x2a400, URZ ;  /* 0x0002a40008087890 */ /* 0x000fe2000fffe0ff */
[----:B------:R-:W-:Y:S01]  /*1e10*/  UMOV UR22, 0x0 ;  /* 0x0000000000167882 */ /* 0x000fe20000000000 */
[----:B------:R-:W-:Y:S01]  /*1e20*/  UMOV UR23, 0x10000000 ;  /* 0x1000000000177882 */ /* 0x000fe20000000000 */
[----:B------:R-:W-:Y:S01]  /*1e30*/  UMOV UR27, UR35 ;  /* 0x00000023001b7c82 */ /* 0x000fe20008000000 */
[----:B------:R-:W-:Y:S01]  /*1e40*/  UMOV UR28, UR36 ;  /* 0x00000024001c7c82 */ /* 0x000fe20008000000 */
[----:B------:R-:W-:Y:S01]  /*1e50*/  UMOV UR25, UR33 ;  /* 0x0000002100197c82 */ /* 0x000fe20008000000 */
[----:B------:R-:W-:Y:S01]  /*1e60*/  UMOV UR20, UR36 ;  /* 0x0000002400147c82 */ /* 0x000fe20008000000 */
[----:B------:R-:W-:Y:S01]  /*1e70*/  UMOV UR17, UR33 ;  /* 0x0000002100117c82 */ /* 0x000fe20008000000 */
[----:B------:R-:W-:Y:S01]  /*1e80*/  UMOV UR18, UR34 ;  /* 0x0000002200127c82 */ /* 0x000fe20008000000 */
[----:B------:R-:W-:Y:S01]  /*1e90*/  UTMALDG.3D.2CTA [UR32], [UR6], desc[UR22] ;  /* 0x00001620060075b4 */ /* 0x000fe20008211000 */
[----:B------:R-:W-:Y:S01]  /*1ea0*/  UMOV UR10, UR26 ;  /* 0x0000001a000a7c82 */ /* 0x000fe20008000000 */
[----:B------:R-:W-:Y:S01]  /*1eb0*/  UMOV UR11, UR19 ;  /* 0x00000013000b7c82 */ /* 0x000fe20008000000 */
[----:B------:R-:W-:Y:S01]  /*1ec0*/  UMOV UR12, UR36 ;  /* 0x00000024000c7c82 */ /* 0x000fe20008000000 */
[----:B------:R-:W-:Y:S01]  /*1ed0*/  UMOV UR9, UR33 ;  /* 0x0000002100097c82 */ /* 0x000fe20008000000 */
[----:B------:R3:W-:Y:S01]  /*1ee0*/  UTMALDG.3D.2CTA [UR24], [UR6], desc[UR22] ;  /* 0x00001618060075b4 */ /* 0x0007e20008211000 */
[----:B------:R-:W-:Y:S01]  /*1ef0*/  UTMALDG.3D.MULTICAST.2CTA [UR16], [UR4], UR13, desc[UR22] ;  /* 0x00001610040073b4 */ /* 0x000fe2000821180d */
[----:B------:R4:W-:Y:S01]  /*1f00*/  UTMALDG.3D.MULTICAST.2CTA [UR8], [UR4], UR13, desc[UR22] ;  /* 0x00001608040073b4 */ /* 0x0009e2000821180d */
[----:B---3--:R-:W-:Y:S01]  /*1f10*/  UIADD3 UR26, UPT, UPT, UR26, 0x40, URZ ;  /* 0x000000401a1a7890 */ /* 0x008fe2000fffe0ff */
[----:B----4-:R-:W-:Y:S01]  /*1f20*/  UMOV UR13, UR42 ;  /* 0x0000002a000d7c82 */ /* 0x010fe20008000000 */
[----:B------:R-:W-:Y:S01]  /*1f30*/  UMOV UR4, UR15 ;  /* 0x0000000f00047c82 */ /* 0x000fe20008000000 */
[----:B-1----:R-:W-:Y:S09]  /*1f40*/  BRA.U UP2, `(.L_x_31) ;  /* 0xfffffffd02147547 */ /* 0x002ff2000b83ffff */
.L_x_25:
[----:B------:R-:W-:Y:S01]  /*1f50*/  ULEA UR4, UR15, UR14, 0x3 ;  /* 0x0000000e0f047291 */ /* 0x000fe2000f8e18ff */
[----:B---3--:R-:W-:Y:S01]  /*1f60*/  SHF.L.U32 R0, R12, 0x1f, RZ ;  /* 0x0000001f0c007819 */ /* 0x008fe200000006ff */
[----:B------:R-:W-:Y:S01]  /*1f70*/  @!P1 SYNCS.ARRIVE.TRANS64.A1T0 RZ, [UR14+0x88], RZ ;  /* 0x000088ffffff99a7 */ /* 0x000fe2000810000e */
[----:B------:R-:W-:-:S06]  /*1f80*/  UISETP.GT.AND UP0, UPT, UR49, UR48, UPT ;  /* 0x000000303100728c */ /* 0x000fcc000bf04270 */
[----:B------:R3:W1:Y:S03]  /*1f90*/  SYNCS.PHASECHK.TRANS64.TRYWAIT P1, [UR4+0x20], R0 ;  /* 0x00002000ff0075a7 */ /* 0x0006660008021104 */
[----:B------:R-:W-:Y:S05]  /*1fa0*/  BRA.U !UP0, `(.L_x_32) ;  /* 0x0000000508047547 */ /* 0x000fea000b800000 */
[----:B------:R-:W-:Y:S01]  /*1fb0*/  UIADD3 UR37, UPT, UPT, UR53, UR13, URZ ;  /* 0x0000000d35257290 */ /* 0x000fe2000fffe0ff */
[----:B------:R-:W-:-:S11]  /*1fc0*/  UMOV UR6, UR15 ;  /* 0x0000000f00067c82 */ /* 0x000fd60008000000 */
.L_x_40:
[----:B------:R-:W-:Y:S01]  /*1fd0*/  ULEA UR7, UR6, UR14, 0x3 ;  /* 0x0000000e06077291 */ /* 0x000fe2000f8e18ff */
[----:B------:R-:W-:Y:S01]  /*1fe0*/  @P3 MOV R2, 0x18000 ;  /* 0x0001800000023802 */ /* 0x000fe20000000f00 */
[----:B-12---:R-:W-:Y:S10]  /*1ff0*/  @P1 BRA `(.L_x_33) ;  /* 0x00000000000c1947 */ /* 0x006ff40003800000 */
[----:B------:R-:W-:-:S04]  /*2000*/  SHF.L.U32 R3, R12, 0x1f, RZ ;  /* 0x0000001f0c037819 */ /* 0x000fc800000006ff */
[----:B--2-4-:R-:W1:Y:S02]  /*2010*/  SYNCS.PHASECHK.TRANS64.TRYWAIT P0, [UR7+0x20], R3 ;  /* 0x00002003ff0075a7 */ /* 0x014e640008001107 */
[----:B-1----:R-:W-:Y:S05]  /*2020*/  @!P0 BRA `(.L_x_34) ;  /* 0x0000008c00e88947 */ /* 0x002fea0003800000 */
.L_x_33:
[----:B------:R1:W-:Y:S01]  /*2030*/  @P3 SYNCS.ARRIVE.TRANS64 RZ, [UR7], R2 ;  /* 0x00000002ffff39a7 */ /* 0x0003e20008000007 */
[----:B------:R-:W-:-:S04]  /*2040*/  ULOP3.LUT UR4, UR31, 0x2, URZ, 0xfc, !UPT ;  /* 0x000000021f047892 */ /* 0x000fc8000f8efcff */
[----:B------:R-:W-:-:S09]  /*2050*/  UISETP.NE.AND UP0, UPT, UR4, 0x2, UPT ;  /* 0x000000020400788c */ /* 0x000fd2000bf05270 */
[----:B------:R-:W-:Y:S05]  /*2060*/  BRA.U UP0, `(.L_x_35) ;  /* 0x0000000100047547 */ /* 0x000fea000b800000 */
[----:B--2---:R-:W-:Y:S05]  /*2070*/  BPT.TRAP 0x1 ;  /* 0x000000040000795c */ /* 0x004fea0000300000 */
.L_x_35:
[----:B------:R-:W-:Y:S04]  /*2080*/  BSSY.RECONVERGENT B0, `(.L_x_36) ;  /* 0x0000003000007945 */ /* 0x000fe80003800200 */
[----:B------:R-:W-:Y:S05]  /*2090*/  @!P2 BRA `(.L_x_37) ;  /* 0x000000000004a947 */ /* 0x000fea0003800000 */
[----:B--2---:R-:W-:Y:S05]  /*20a0*/  BPT.TRAP 0x1 ;  /* 0x000000040000795c */ /* 0x004fea0000300000 */
.L_x_37:
[----:B--2---:R-:W-:Y:S05]  /*20b0*/  BSYNC.RECONVERGENT B0 ;  /* 0x0000000000007941 */ /* 0x004fea0003800200 */
.L_x_36:
[----:B------:R-:W-:Y:S01]  /*20c0*/  UIADD3 UR4, UPT, UPT, UR6, 0x1, URZ ;  /* 0x0000000106047890 */ /* 0x000fe2000fffe0ff */
[----:B------:R-:W-:Y:S01]  /*20d0*/  BSSY.RECONVERGENT B0, `(.L_x_38) ;  /* 0x000002a000007945 */ /* 0x000fe20003800200 */
[----:B----4-:R-:W-:Y:S02]  /*20e0*/  ELECT P0, URZ, PT ;  /* 0x0000000000ff782f */ /* 0x010fe40003800000 */
[----:B------:R-:W-:-:S04]  /*20f0*/  UISETP.NE.AND UP0, UPT, UR4, 0x4, UPT ;  /* 0x000000040400788c */ /* 0x000fc8000bf05270 */
[----:B------:R-:W-:Y:S02]  /*2100*/  USEL UR5, URZ, 0x1, UP0 ;  /* 0x00000001ff057887 */ /* 0x000fe40008000000 */
[----:B------:R-:W-:-:S04]  /*2110*/  USEL UR15, UR4, URZ, UP0 ;  /* 0x000000ff040f7287 */ /* 0x000fc80008000000 */
[----:B------:R-:W-:Y:S01]  /*2120*/  ULEA UR4, UR15, UR14, 0x3 ;  /* 0x0000000e0f047291 */ /* 0x000fe2000f8e18ff */
[----:B------:R-:W-:-:S04]  /*2130*/  LOP3.LUT R12, R12, UR5, RZ, 0x3c, !PT ;  /* 0x000000050c0c7c12 */ /* 0x000fc8000f8e3cff */
[----:B-1-3--:R-:W-:-:S04]  /*2140*/  SHF.L.U32 R0, R12, 0x1f, RZ ;  /* 0x0000001f0c007819 */ /* 0x00afc800000006ff */
[----:B------:R1:W2:Y:S01]  /*2150*/  SYNCS.PHASECHK.TRANS64.TRYWAIT P1, [UR4+0x20], R0 ;  /* 0x00002000ff0075a7 */ /* 0x0002a20008021104 */
[----:B------:R-:W-:Y:S05]  /*2160*/  @!P0 BRA `(.L_x_39) ;  /* 0x0000000000808947 */ /* 0x000fea0003800000 */
[----:B------:R-:W-:Y:S02]  /*2170*/  ULEA UR8, UR6, UR30, 0xc ;  /* 0x0000001e06087291 */ /* 0x000fe4000f8e60ff */
[----:B------:R-:W-:Y:S02]  /*2180*/  ULEA UR24, UR6, UR14, 0xf ;  /* 0x0000000e06187291 */ /* 0x000fe4000f8e78ff */
[----:B------:R-:W-:Y:S02]  /*2190*/  UIADD3 UR4, UP1, UPT, UR40, 0x80, URZ ;  /* 0x0000008028047890 */ /* 0x000fe4000ff3e0ff */
[----:B------:R-:W-:Y:S02]  /*21a0*/  USHF.L.U32 UR34, UR13, 0x6, URZ ;  /* 0x000000060d227899 */ /* 0x000fe400080006ff */
[----:B------:R-:W-:Y:S02]  /*21b0*/  UIADD3 UR22, UP0, UPT, UR40, 0x180, URZ ;  /* 0x0000018028167890 */ /* 0x000fe4000ff1e0ff */
[----:B------:R-:W-:-:S02]  /*21c0*/  ULEA UR8, UR8, UR14, 0x2 ;  /* 0x0000000e08087291 */ /* 0x000fc4000f8e10ff */
[----:B------:R-:W-:Y:S02]  /*21d0*/  ULOP3.LUT UR33, UR7, 0xfefffff8, URZ, 0xc0, !UPT ;  /* 0xfefffff807217892 */ /* 0x000fe4000f8ec0ff */
[----:B------:R-:W-:Y:S02]  /*21e0*/  UIADD3.X UR5, UPT, UPT, URZ, UR41, URZ, UP1, !UPT ;  /* 0x00000029ff057290 */ /* 0x000fe40008ffe4ff */
[----:B------:R-:W-:Y:S02]  /*21f0*/  UIADD3 UR32, UPT, UPT, UR24, 0x8400, URZ ;  /* 0x0000840018207890 */ /* 0x000fe4000fffe0ff */
[----:B------:R-:W-:Y:S02]  /*2200*/  UIADD3 UR26, UPT, UPT, UR34, 0x20, URZ ;  /* 0x00000020221a7890 */ /* 0x000fe4000fffe0ff */
[----:B------:R-:W-:Y:S02]  /*2210*/  UIADD3 UR24, UPT, UPT, UR24, 0xc400, URZ ;  /* 0x0000c40018187890 */ /* 0x000fe4000fffe0ff */
[----:B------:R-:W-:-:S02]  /*2220*/  UIADD3.X UR23, UPT, UPT, URZ, UR41, URZ, UP0, !UPT ;  /* 0x00000029ff177290 */ /* 0x000fc400087fe4ff */
        /* <DEDUP_REMOVED lines=11> */
[----:B------:R3:W-:Y:S01]  /*22e0*/  UTMALDG.3D.2CTA [UR32], [UR4], desc[UR38] ;  /* 0x00002620040075b4 */ /* 0x0007e20008211000 */
[----:B------:R-:W-:Y:S01]  /*22f0*/  UMOV UR11, UR19 ;  /* 0x00000013000b7c82 */ /* 0x000fe20008000000 */
[----:B------:R-:W-:Y:S01]  /*2300*/  UMOV UR12, UR36 ;  /* 0x00000024000c7c82 */ /* 0x000fe20008000000 */
[----:B------:R-:W-:Y:S01]  /*2310*/  UMOV UR9, UR33 ;  /* 0x0000002100097c82 */ /* 0x000fe20008000000 */
[----:B------:R-:W-:Y:S01]  /*2320*/  UMOV UR10, UR26 ;  /* 0x0000001a000a7c82 */ /* 0x000fe20008000000 */
[----:B------:R3:W-:Y:S01]  /*2330*/  UTMALDG.3D.2CTA [UR24], [UR4], desc[UR38] ;  /* 0x00002618040075b4 */ /* 0x0007e20008211000 */
[----:B------:R3:W-:Y:S01]  /*2340*/  UTMALDG.3D.MULTICAST.2CTA [UR16], [UR22], UR21, desc[UR38] ;  /* 0x00002610160073b4 */ /* 0x0007e20008211815 */
[----:B------:R3:W-:Y:S02]  /*2350*/  UTMALDG.3D.MULTICAST.2CTA [UR8], [UR22], UR21, desc[UR38] ;  /* 0x00002608160073b4 */ /* 0x0007e40008211815 */
[----:B---3--:R-:W-:Y:S01]  /*2360*/  NOP ;  /* 0x0000000000007918 */ /* 0x008fe20000000000 */
.L_x_39:
[----:B------:R-:W-:Y:S05]  /*2370*/  BSYNC.RECONVERGENT B0 ;  /* 0x0000000000007941 */ /* 0x000fea0003800200 */
.L_x_38:
[----:B------:R-:W-:Y:S01]  /*2380*/  UIADD3 UR13, UPT, UPT, UR13, 0x1, URZ ;  /* 0x000000010d0d7890 */ /* 0x000fe2000fffe0ff */
[----:B------:R-:W-:-:S03]  /*2390*/  UMOV UR6, UR15 ;  /* 0x0000000f00067c82 */ /* 0x000fc60008000000 */
[----:B------:R-:W-:-:S09]  /*23a0*/  UISETP.NE.AND UP0, UPT, UR13, UR37, UPT ;  /* 0x000000250d00728c */ /* 0x000fd2000bf05270 */
[----:B------:R-:W-:Y:S05]  /*23b0*/  BRA.U UP0, `(.L_x_40) ;  /* 0xfffffffd00047547 */ /* 0x000fea000b83ffff */
.L_x_32:
[C---:B------:R-:W-:Y:S01]  /*23c0*/  LEA R3, R11.reuse, UR14, 0x3 ;  /* 0x0000000e0b037c11 */ /* 0x040fe2000f8e18ff */
[----:B------:R-:W-:Y:S01]  /*23d0*/  NOP ;  /* 0x0000000000007918 */ /* 0x000fe20000000000 */
[----:B-1-3--:R-:W-:Y:S02]  /*23e0*/  SHF.L.U32 R0, R10, 0x1f, RZ ;  /* 0x0000001f0a007819 */ /* 0x00afe400000006ff */
[----:B------:R-:W-:Y:S02]  /*23f0*/  LEA R4, R11, UR14, 0x4 ;  /* 0x0000000e0b047c11 */ /* 0x000fe4000f8e20ff */
[----:B--2-4-:R-:W1:Y:S02]  /*2400*/  SYNCS.PHASECHK.TRANS64.TRYWAIT P0, [R3+URZ+0x90], R0 ;  /* 0x00009000030075a7 */ /* 0x014e6400080011ff */
[----:B-1----:R-:W-:Y:S05]  /*2410*/  @!P0 BRA `(.L_x_41) ;  /* 0x0000008c00048947 */ /* 0x002fea0003800000 */
.L_x_190:
[----:B------:R-:W2:Y:S01]  /*2420*/  LDS.128 R4, [R4+0x120] ;  /* 0x0001200004047984 */ /* 0x000ea20000000c00 */
[----:B------:R-:W-:Y:S01]  /*2430*/  UISETP.GE.AND UP0, UPT, UR45, 0x1, UPT ;  /* 0x000000012d00788c */ /* 0x000fe2000bf06270 */
[----:B------:R-:W-:Y:S01]  /*2440*/  @!PT LDS RZ, [RZ] ;  /* 0x00000000fffff984 */ /* 0x000fe20000000800 */
[----:B------:R-:W-:Y:S01]  /*2450*/  @!PT LDS RZ, [RZ] ;  /* 0x00000000fffff984 */ /* 0x000fe20000000800 */
[----:B------:R-:W-:Y:S01]  /*2460*/  @!PT LDS RZ, [RZ] ;  /* 0x00000000fffff984 */ /* 0x000fe20000000800 */
[----:B------:R-:W-:Y:S01]  /*2470*/  @!PT LDS RZ, [RZ] ;  /* 0x00000000fffff984 */ /* 0x000fe20000000800 */
[----:B------:R3:W-:Y:S06]  /*2480*/  MEMBAR.ALL.CTA ;  /* 0x0000000000007992 */ /* 0x0007ec0000008000 */
[----:B---3--:R-:W3:Y:S01]  /*2490*/  FENCE.VIEW.ASYNC.S ;  /* 0x00000000000073c6 */ /* 0x008ee20000000000 */
[----:B--2---:R-:W-:-:S13]  /*24a0*/  LOP3.LUT P0, RZ, R6, 0x1, RZ, 0xc0, !PT ;  /* 0x0000000106ff7812 */ /* 0x004fda000780c0ff */
[----:B---3--:R-:W-:Y:S01]  /*24b0*/  VOTEU.ANY UP1, P0 ;  /* 0x0000000000ff7886 */ /* 0x008fe20000020100 */
[----:B------:R-:W-:-:S13]  /*24c0*/  PLOP3.LUT P0, PT, PT, PT, UP1, 0x80, 0x8 ;  /* 0x000000000008781c */ /* 0x000fda0003f0f018 */
[----:B-1----:R-:W-:Y:S02]  /*24d0*/  @P0 LOP3.LUT R0, R5, 0xffff, RZ, 0xc0, !PT ;  /* 0x0000ffff05000812 */ /* 0x002fe400078ec0ff */
[----:B------:R-:W-:Y:S02]  /*24e0*/  @P0 MOV R2, R4 ;  /* 0x0000000400020202 */ /* 0x000fe40000000f00 */
[----:B------:R-:W-:Y:S01]  /*24f0*/  @P0 R2UR UR5, R0 ;  /* 0x00000000000502ca */ /* 0x000fe200000e0000 */
[----:B------:R-:W-:Y:S01]  /*2500*/  VIADD R0, R3, 0xa0 ;  /* 0x000000a003007836 */ /* 0x000fe20000000000 */
[----:B------:R-:W-:Y:S02]  /*2510*/  @P0 SHF.R.U32.HI R4, RZ, 0x10, R5 ;  /* 0x00000010ff040819 */ /* 0x000fe40000011605 */
[----:B------:R-:W-:Y:S02]  /*2520*/  @P0 R2UR UR6, R2 ;  /* 0x00000000020602ca */ /* 0x000fe400000e0000 */
[----:B------:R-:W-:-:S02]  /*2530*/  PRMT R0, RZ, 0x654, R0 ;  /* 0x00000654ff007816 */ /* 0x000fc40000000000 */
[----:B------:R-:W-:Y:S02]  /*2540*/  @P0 R2UR UR4, R4 ;  /* 0x00000000040402ca */ /* 0x000fe400000e0000 */
[----:B------:R1:W-:Y:S03]  /*2550*/  SYNCS.ARRIVE.TRANS64.RED.A1T0 RZ, [R0+URZ], RZ ;  /* 0x000000ff00ff79a7 */ /* 0x0003e600081004ff */
[----:B------:R-:W-:-:S04]  /*2560*/  @UP1 UMOV UR43, UR5 ;  /* 0x00000005002b1c82 */ /* 0x000fc80008000000 */
[----:B------:R-:W-:-:S04]  /*2570*/  @UP1 UMOV UR44, UR6 ;  /* 0x00000006002c1c82 */ /* 0x000fc80008000000 */
[----:B------:R-:W-:Y:S01]  /*2580*/  @UP1 UMOV UR36, UR4 ;  /* 0x0000000400241c82 */ /* 0x000fe20008000000 */
[----:B------:R-:W-:Y:S05]  /*2590*/  BRA.U !UP0, `(.L_x_42) ;  /* 0x0000000108d47547 */ /* 0x000fea000b800000 */
[----:B------:R-:W2:Y:S01]  /*25a0*/  LDCU.128 UR16, c[0x0][0xb10] ;  /* 0x00016200ff1077ac */ /* 0x000ea20008000c00 */
[----:B------:R-:W3:Y:S01]  /*25b0*/  LDCU UR23, c[0x0][0xb20] ;  /* 0x00016400ff1777ac */ /* 0x000ee20008000800 */
[----:B------:R-:W4:Y:S01]  /*25c0*/  LDCU UR22, c[0x0][0xb0c] ;  /* 0x00016180ff1677ac */ /* 0x000f220008000800 */
[----:B------:R-:W1:Y:S01]  /*25d0*/  LDCU.64 UR8, c[0x0][0xb28] ;  /* 0x00016500ff0877ac */ /* 0x000e620008000a00 */
[----:B------:R-:W-:Y:S02]  /*25e0*/  UISETP.NE.AND UP3, UPT, UR45, 0x1, UPT ;  /* 0x000000012d00788c */ /* 0x000fe4000bf65270 */
[----:B--2---:R-:W-:Y:S02]  /*25f0*/  UIMAD.WIDE.U32 UR6, UR46, UR19, URZ ;  /* 0x000000132e0672a5 */ /* 0x004fe4000f8e00ff */
[----:B------:R-:W-:Y:S02]  /*2600*/  UIMAD.WIDE.U32 UR4, UR47, UR16, URZ ;  /* 0x000000102f0472a5 */ /* 0x000fe4000f8e00ff */
[----:B------:R-:W-:-:S02]  /*2610*/  UISETP.NE.AND UP0, UPT, UR18, 0x1, UPT ;  /* 0x000000011200788c */ /* 0x000fc4000bf05270 */
[----:B------:R-:W-:Y:S01]  /*2620*/  UIMAD.WIDE.U32 UR20, UR43, UR19, URZ ;  /* 0x000000132b1472a5 */ /* 0x000fe2000f8e00ff */
[----:B------:R-:W-:Y:S02]  /*2630*/  UMOV UR6, UR7 ;  /* 0x0000000700067c82 */ /* 0x000fe40008000000 */
[----:B------:R-:W-:Y:S01]  /*2640*/  UMOV UR4, UR5 ;  /* 0x0000000500047c82 */ /* 0x000fe20008000000 */
[----:B---3--:R-:W-:Y:S02]  /*2650*/  USHF.R.U32.HI UR6, URZ, UR23, UR6 ;  /* 0x00000017ff067299 */ /* 0x008fe40008011606 */
[----:B----4-:R-:W-:Y:S02]  /*2660*/  UISETP.NE.AND UP2, UPT, UR22, 0x1, UPT ;  /* 0x000000011600788c */ /* 0x010fe4000bf45270 */
[----:B------:R-:W-:Y:S02]  /*2670*/  USHF.R.U32.HI UR4, URZ, UR17, UR4 ;  /* 0x00000011ff047299 */ /* 0x000fe40008011604 */
[----:B------:R-:W-:-:S02]  /*2680*/  USEL UR5, UR46, UR6, !UP0 ;  /* 0x000000062e057287 */ /* 0x000fc4000c000000 */
[----:B------:R-:W-:Y:S02]  /*2690*/  USEL UR6, UR47, UR4, !UP2 ;  /* 0x000000042f067287 */ /* 0x000fe4000d000000 */
[----:B-1----:R-:W-:Y:S01]  /*26a0*/  UIMAD.WIDE.U32 UR10, UR5, UR8, URZ ;  /* 0x00000008050a72a5 */ /* 0x002fe2000f8e00ff */
[----:B------:R-:W-:Y:S01]  /*26b0*/  UMOV UR4, UR21 ;  /* 0x0000001500047c82 */ /* 0x000fe20008000000 */
[----:B------:R-:W-:Y:S02]  /*26c0*/  UIMAD.WIDE.U32 UR12, UR44, UR16, URZ ;  /* 0x000000102c0c72a5 */ /* 0x000fe4000f8e00ff */
[----:B------:R-:W-:-:S03]  /*26d0*/  UIMAD.WIDE.U32 UR20, UR6, UR8, URZ ;  /* 0x00000008061472a5 */ /* 0x000fc6000f8e00ff */
[----:B------:R-:W-:Y:S01]  /*26e0*/  UMOV UR10, UR11 ;  /* 0x0000000b000a7c82 */ /* 0x000fe20008000000 */
[----:B------:R-:W-:Y:S02]  /*26f0*/  USHF.R.U32.HI UR4, URZ, UR23, UR4 ;  /* 0x00000017ff047299 */ /* 0x000fe40008011604 */
[----:B------:R-:W-:Y:S01]  /*2700*/  @UP3 USHF.R.U32.HI UR5, URZ, UR9, UR10 ;  /* 0x00000009ff053299 */ /* 0x000fe2000801160a */
[----:B------:R-:W-:Y:S01]  /*2710*/  UMOV UR12, UR13 ;  /* 0x0000000d000c7c82 */ /* 0x000fe20008000000 */
[----:B------:R-:W-:Y:S01]  /*2720*/  UMOV UR20, UR21 ;  /* 0x0000001500147c82 */ /* 0x000fe20008000000 */
[----:B------:R-:W-:Y:S02]  /*2730*/  USHF.R.U32.HI UR17, URZ, UR17, UR12 ;  /* 0x00000011ff117299 */ /* 0x000fe4000801160c */
[----:B------:R-:W-:Y:S02]  /*2740*/  USEL UR4, UR43, UR4, !UP0 ;  /* 0x000000042b047287 */ /* 0x000fe4000c000000 */
[----:B------:R-:W-:-:S02]  /*2750*/  @UP3 USHF.R.U32.HI UR6, URZ, UR9, UR20 ;  /* 0x00000009ff063299 */ /* 0x000fc40008011614 */
[----:B------:R-:W-:Y:S02]  /*2760*/  UIMAD UR7, UR45, UR5, URZ ;  /* 0x000000052d0772a4 */ /* 0x000fe4000f8e02ff */
[----:B------:R-:W-:Y:S02]  /*2770*/  USEL UR5, UR44, UR17, !UP2 ;  /* 0x000000112c057287 */ /* 0x000fe4000d000000 */
[----:B------:R-:W-:Y:S02]  /*2780*/  UIMAD UR10, UR45, UR6, URZ ;  /* 0x000000062d0a72a4 */ /* 0x000fe4000f8e02ff */
[----:B------:R-:W-:Y:S02]  /*2790*/  UISETP.GE.AND UP0, UPT, UR4, UR7, UPT ;  /* 0x000000070400728c */ /* 0x000fe4000bf06270 */
[----:B------:R-:W-:Y:S02]  /*27a0*/  UIMAD.WIDE.U32 UR12, UR4, UR8, URZ ;  /* 0x00000008040c72a5 */ /* 0x000fe4000f8e00ff */
[----:B------:R-:W-:-:S02]  /*27b0*/  UISETP.GE.OR UP0, UPT, UR5, UR10, UP0 ;  /* 0x0000000a0500728c */ /* 0x000fc40008706670 */
[----:B------:R-:W-:Y:S02]  /*27c0*/  UIMAD.WIDE.U32 UR10, UR5, UR8, URZ ;  /* 0x00000008050a72a5 */ /* 0x000fe4000f8e00ff */
[----:B------:R-:W-:Y:S01]  /*27d0*/  UIADD3 UR12, UPT, UPT, -UR4, URZ, URZ ;  /* 0x000000ff040c7290 */ /* 0x000fe2000fffe1ff */
[----:B------:R-:W-:Y:S01]  /*27e0*/  UMOV UR8, UR13 ;  /* 0x0000000d00087c82 */ /* 0x000fe20008000000 */
[----:B------:R-:W-:Y:S02]  /*27f0*/  UIADD3 UR10, UPT, UPT, -UR5, URZ, URZ ;  /* 0x000000ff050a7290 */ /* 0x000fe4000fffe1ff */
        /* <DEDUP_REMOVED lines=15> */
.L_x_42:
[----:B------:R-:W2:Y:S02]  /*28f0*/  LDCU UR4, c[0x0][0xb30] ;  /* 0x00016600ff0477ac */ /* 0x000ea40008000800 */
[----:B--2---:R-:W-:-:S09]  /*2900*/  UISETP.NE.AND UP0, UPT, UR4, 0x1, UPT ;  /* 0x000000010400788c */ /* 0x004fd2000bf05270 */
[----:B------:R-:W-:Y:S05]  /*2910*/  BRA.U UP0, `(.L_x_43) ;  /* 0x0000000100447547 */ /* 0x000fea000b800000 */
[----:B------:R-:W2:Y:S01]  /*2920*/  LDCU.128 UR8, c[0x0][0xb10] ;  /* 0x00016200ff0877ac */ /* 0x000ea20008000c00 */
[----:B------:R-:W3:Y:S01]  /*2930*/  LDCU UR12, c[0x0][0xb0c] ;  /* 0x00016180ff0c77ac */ /* 0x000ee20008000800 */
[----:B------:R-:W4:Y:S01]  /*2940*/  LDCU UR13, c[0x0][0xb20] ;  /* 0x00016400ff0d77ac */ /* 0x000f220008000800 */
[----:B--2---:R-:W-:Y:S02]  /*2950*/  UIMAD.WIDE.U32 UR6, UR44, UR8, URZ ;  /* 0x000000082c0672a5 */ /* 0x004fe4000f8e00ff */
[----:B------:R-:W-:Y:S02]  /*2960*/  UIMAD.WIDE.U32 UR4, UR43, UR11, URZ ;  /* 0x0000000b2b0472a5 */ /* 0x000fe4000f8e00ff */
[----:B---3--:R-:W-:Y:S02]  /*2970*/  UISETP.NE.AND UP2, UPT, UR12, 0x1, UPT ;  /* 0x000000010c00788c */ /* 0x008fe4000bf45270 */
[----:B------:R-:W-:Y:S01]  /*2980*/  UISETP.NE.AND UP0, UPT, UR10, 0x1, UPT ;  /* 0x000000010a00788c */ /* 0x000fe2000bf05270 */
[----:B------:R-:W-:-:S02]  /*2990*/  UMOV UR6, UR7 ;  /* 0x0000000700067c82 */ /* 0x000fc40008000000 */
[----:B------:R-:W-:Y:S01]  /*29a0*/  UMOV UR4, UR5 ;  /* 0x0000000500047c82 */ /* 0x000fe20008000000 */
[----:B------:R-:W-:Y:S02]  /*29b0*/  USHF.R.U32.HI UR9, URZ, UR9, UR6 ;  /* 0x00000009ff097299 */ /* 0x000fe40008011606 */
[----:B----4-:R-:W-:Y:S02]  /*29c0*/  USHF.R.U32.HI UR4, URZ, UR13, UR4 ;  /* 0x0000000dff047299 */ /* 0x010fe40008011604 */
[----:B------:R-:W-:Y:S02]  /*29d0*/  USEL UR5, UR44, UR9, !UP2 ;  /* 0x000000092c057287 */ /* 0x000fe4000d000000 */
[----:B------:R-:W-:-:S04]  /*29e0*/  USEL UR4, UR43, UR4, !UP0 ;  /* 0x000000042b047287 */ /* 0x000fc8000c000000 */
[----:B------:R-:W-:Y:S02]  /*29f0*/  UIADD3 UR6, UPT, UPT, UR5, -UR4, URZ ;  /* 0x8000000405067290 */ /* 0x000fe4000fffe0ff */
[----:B------:R-:W-:Y:S02]  /*2a00*/  UIADD3 UR4, UPT, UPT, -UR5, UR4, URZ ;  /* 0x0000000405047290 */ /* 0x000fe4000fffe1ff */
[----:B------:R-:W-:Y:S02]  /*2a10*/  UIMAD UR43, UR6, UR10, UR43 ;  /* 0x0000000a062b72a4 */ /* 0x000fe4000f8e022b */
[----:B------:R-:W-:-:S12]  /*2a20*/  UIMAD UR44, UR4, UR12, UR44 ;  /* 0x0000000c042c72a4 */ /* 0x000fd8000f8e022c */
.L_x_43:
[----:B------:R-:W-:Y:S01]  /*2a30*/  VIADD R11, R11, 0x1 ;  /* 0x000000010b0b7836 */ /* 0x000fe20000000000 */
[----:B------:R-:W-:Y:S02]  /*2a40*/  R2UR UR5, R54 ;  /* 0x00000000360572ca */ /* 0x000fe400000e0000 */
[----:B------:R-:W-:Y:S02]  /*2a50*/  R2UR UR4, R53 ;  /* 0x00000000350472ca */ /* 0x000fe400000e0000 */
[C---:B------:R-:W-:Y:S02]  /*2a60*/  ISETP.NE.AND P0, PT, R11.reuse, 0x2, PT ;  /* 0x000000020b00780c */ /* 0x040fe40003f05270 */
[----:B------:R-:W-:Y:S02]  /*2a70*/  PLOP3.LUT P1, PT, PT, PT, PT, 0x80, 0x8 ;  /* 0x000000000008781c */ /* 0x000fe40003f2f070 */
[----:B-1----:R-:W-:Y:S02]  /*2a80*/  SEL R0, RZ, 0x1, P0 ;  /* 0x00000001ff007807 */ /* 0x002fe40000000000 */
[----:B------:R-:W-:-:S02]  /*2a90*/  SEL R11, R11, RZ, P0 ;  /* 0x000000ff0b0b7207 */ /* 0x000fc40000000000 */
[----:B------:R-:W-:Y:S01]  /*2aa0*/  LOP3.LUT R10, R10, R0, RZ, 0x3c, !PT ;  /* 0x000000000a0a7212 */ /* 0x000fe200078e3cff */
[----:B------:R-:W-:Y:S02]  /*2ab0*/  UIADD3 UR24, UPT, UPT, UR44, UR5, URZ ;  /* 0x000000052c187290 */ /* 0x000fe4000fffe0ff */
[----:B------:R-:W-:Y:S01]  /*2ac0*/  UIADD3 UR28, UPT, UPT, UR43, UR4, URZ ;  /* 0x000000042b1c7290 */ /* 0x000fe2000fffe0ff */
[----:B------:R-:W-:Y:S11]  /*2ad0*/  BRA.U UP1, `(.L_x_44) ;  /* 0xffffffed01b07547 */ /* 0x000ff6000b83ffff */
[----:B------:R-:W-:Y:S01]  /*2ae0*/  UIADD3 UR14, UPT, UPT, UR14, 0x20, URZ ;  /* 0x000000200e0e7890 */ /* 0x000fe2000fffe0ff */
[----:B------:R-:W-:-:S03]  /*2af0*/  SHF.L.U32 R2, R12, 0x1f, RZ ;  /* 0x0000001f0c027819 */ /* 0x000fc600000006ff */
[----:B------:R-:W-:-:S09]  /*2b00*/  ULEA UR4, UR15, UR14, 0x3 ;  /* 0x0000000e0f047291 */ /* 0x000fd2000f8e18ff */
[----:B------:R-:W1:Y:S02]  /*2b10*/  SYNCS.PHASECHK.TRANS64.TRYWAIT P0, [UR4], R2 ;  /* 0x00000002ff0075a7 */ /* 0x000e640008001104 */
[----:B-1----:R-:W-:Y:S05]  /*2b20*/  @!P0 BRA `(.L_x_45) ;  /* 0x0000008400548947 */ /* 0x002fea0003800000 */
.L_x_192:
[----:B------:R-:W-:-:S04]  /*2b30*/  UIADD3 UR4, UPT, UPT, UR15, 0x1, URZ ;  /* 0x000000010f047890 */ /* 0x000fc8000fffe0ff */
[----:B------:R-:W-:-:S04]  /*2b40*/  UISETP.NE.AND UP0, UPT, UR4, 0x4, UPT ;  /* 0x000000040400788c */ /* 0x000fc8000bf05270 */
[----:B------:R-:W-:Y:S02]  /*2b50*/  USEL UR6, URZ, 0x1, UP0 ;  /* 0x00000001ff067887 */ /* 0x000fe40008000000 */
[----:B------:R-:W-:-:S04]  /*2b60*/  USEL UR4, UR4, URZ, UP0 ;  /* 0x000000ff04047287 */ /* 0x000fc80008000000 */
[----:B------:R-:W-:Y:S01]  /*2b70*/  ULEA UR5, UR4, UR14, 0x3 ;  /* 0x0000000e04057291 */ /* 0x000fe2000f8e18ff */
[----:B-1----:R-:W-:-:S04]  /*2b80*/  LOP3.LUT R2, R12, UR6, RZ, 0x3c, !PT ;  /* 0x000000060c027c12 */ /* 0x002fc8000f8e3cff */
[----:B------:R-:W-:-:S04]  /*2b90*/  SHF.L.U32 R3, R2, 0x1f, RZ ;  /* 0x0000001f02037819 */ /* 0x000fc800000006ff */
[----:B------:R-:W1:Y:S02]  /*2ba0*/  SYNCS.PHASECHK.TRANS64.TRYWAIT P0, [UR5], R3 ;  /* 0x00000003ff0075a7 */ /* 0x000e640008001105 */
[----:B-1----:R-:W-:Y:S05]  /*2bb0*/  @!P0 BRA `(.L_x_46) ;  /* 0x0000008400488947 */ /* 0x002fea0003800000 */
.L_x_194:
[----:B------:R-:W-:-:S04]  /*2bc0*/  UIADD3 UR4, UPT, UPT, UR4, 0x1, URZ ;  /* 0x0000000104047890 */ /* 0x000fc8000fffe0ff */
[----:B------:R-:W-:-:S04]  /*2bd0*/  UISETP.NE.AND UP0, UPT, UR4, 0x4, UPT ;  /* 0x000000040400788c */ /* 0x000fc8000bf05270 */
[----:B------:R-:W-:Y:S02]  /*2be0*/  USEL UR6, URZ, 0x1, UP0 ;  /* 0x00000001ff067887 */ /* 0x000fe40008000000 */
[----:B------:R-:W-:-:S04]  /*2bf0*/  USEL UR4, UR4, URZ, UP0 ;  /* 0x000000ff04047287 */ /* 0x000fc80008000000 */
[----:B------:R-:W-:Y:S01]  /*2c00*/  ULEA UR5, UR4, UR14, 0x3 ;  /* 0x0000000e04057291 */ /* 0x000fe2000f8e18ff */
[----:B------:R-:W-:-:S04]  /*2c10*/  LOP3.LUT R2, R2, UR6, RZ, 0x3c, !PT ;  /* 0x0000000602027c12 */ /* 0x000fc8000f8e3cff */
[----:B-1----:R-:W-:-:S04]  /*2c20*/  SHF.L.U32 R3, R2, 0x1f, RZ ;  /* 0x0000001f02037819 */ /* 0x002fc800000006ff */
[----:B------:R-:W1:Y:S02]  /*2c30*/  SYNCS.PHASECHK.TRANS64.TRYWAIT P0, [UR5], R3 ;  /* 0x00000003ff0075a7 */ /* 0x000e640008001105 */
[----:B-1----:R-:W-:Y:S05]  /*2c40*/  @!P0 BRA `(.L_x_47) ;  /* 0x00000084003c8947 */ /* 0x002fea0003800000 */
.L_x_196:
[----:B------:R-:W-:-:S04]  /*2c50*/  UIADD3 UR4, UPT, UPT, UR4, 0x1, URZ ;  /* 0x0000000104047890 */ /* 0x000fc8000fffe0ff */
[----:B------:R-:W-:-:S04]  /*2c60*/  UISETP.NE.AND UP0, UPT, UR4, 0x4, UPT ;  /* 0x000000040400788c */ /* 0x000fc8000bf05270 */
[----:B------:R-:W-:Y:S02]  /*2c70*/  USEL UR5, URZ, 0x1, UP0 ;  /* 0x00000001ff057887 */ /* 0x000fe40008000000 */
[----:B------:R-:W-:-:S04]  /*2c80*/  USEL UR4, UR4, URZ, UP0 ;  /* 0x000000ff04047287 */ /* 0x000fc80008000000 */
[----:B------:R-:W-:Y:S01]  /*2c90*/  ULEA UR4, UR4, UR14, 0x3 ;  /* 0x0000000e04047291 */ /* 0x000fe2000f8e18ff */
[----:B------:R-:W-:-:S04]  /*2ca0*/  LOP3.LUT R2, R2, UR5, RZ, 0x3c, !PT ;  /* 0x0000000502027c12 */ /* 0x000fc8000f8e3cff */
[----:B------:R-:W-:Y:S01]  /*2cb0*/  SHF.L.U32 R2, R2, 0x1f, RZ ;  /* 0x0000001f02027819 */ /* 0x000fe200000006ff */
[----:B-1----:R-:W-:-:S07]  /*2cc0*/  IMAD.U32 R0, RZ, RZ, UR4 ;  /* 0x00000004ff007e24 */ /* 0x002fce000f8e00ff */
.L_x_48:
[----:B-1----:R1:W2:Y:S02]  /*2cd0*/  SYNCS.PHASECHK.TRANS64.TRYWAIT P0, [R0+URZ], R2 ;  /* 0x00000002000075a7 */ /* 0x0022a400080011ff */
[----:B--2---:R-:W-:Y:S05]  /*2ce0*/  @!P0 NANOSLEEP.SYNCS 0x989680 ;  /* 0x009896800000895d */ /* 0x004fea0003900000 */
[----:B------:R-:W2:Y:S02]  /*2cf0*/  @!P0 SYNCS.PHASECHK.TRANS64 P0, [R0+URZ], R2 ;  /* 0x00000002000085a7 */ /* 0x000ea400080010ff */
[----:B--2---:R-:W-:Y:S05]  /*2d00*/  @P0 EXIT ;  /* 0x000000000000094d */ /* 0x004fea0003800000 */
[----:B------:R-:W-:Y:S05]  /*2d10*/  BRA `(.L_x_48) ;  /* 0xfffffffc00ec7947 */ /* 0x000fea000383ffff */
.L_x_22:
[----:B------:R-:W-:-:S04]  /*2d20*/  UISETP.NE.AND UP0, UPT, UR52, URZ, UPT ;  /* 0x000000ff3400728c */ /* 0x000fc8000bf05270 */
[----:B------:R-:W-:-:S09]  /*2d30*/  UISETP.NE.OR UP0, UPT, UR20, 0x1, UP0 ;  /* 0x000000011400788c */ /* 0x000fd20008705670 */
[----:B------:R-:W-:Y:S05]  /*2d40*/  BRA.U UP0, `(.L_x_49) ;  /* 0x0000000500487547 */ /* 0x000fea000b800000 */
[----:B------:R-:W-:Y:S01]  /*2d50*/  ISETP.GE.U32.AND P2, PT, R3, 0x4, PT ;  /* 0x000000040300780c */ /* 0x000fe20003f46070 */
[----:B------:R-:W-:Y:S01]  /*2d60*/  IMAD.MOV.U32 R12, RZ, RZ, 0x1 ;  /* 0x00000001ff0c7424 */ /* 0x000fe200078e00ff */
[----:B------:R-:W-:Y:S02]  /*2d70*/  CS2R R10, SRZ ;  /* 0x00000000000a7805 */ /* 0x000fe4000001ff00 */
[----:B------:R-:W-:Y:S01]  /*2d80*/  CS2R R8, SRZ ;  /* 0x0000000000087805 */ /* 0x000fe2000001ff00 */
[----:B------:R-:W-:Y:S01]  /*2d90*/  UMOV UR6, 0x400 ;  /* 0x0000040000067882 */ /* 0x000fe20000000000 */
[----:B------:R-:W-:Y:S01]  /*2da0*/  UMOV UR5, URZ ;  /* 0x000000ff00057c82 */ /* 0x000fe20008000000 */
[----:B------:R-:W-:-:S12]  /*2db0*/  ULEA UR6, UR52, UR6, 0x18 ;  /* 0x0000000634067291 */ /* 0x000fd8000f8ec0ff */
.L_x_53:
[----:B------:R-:W-:Y:S02]  /*2dc0*/  LEA R0, R8, UR6, 0x3 ;  /* 0x0000000608007c11 */ /* 0x000fe4000f8e18ff */
[----:B------:R-:W-:-:S03]  /*2dd0*/  SHF.L.U32 R4, R9, 0x1f, RZ ;  /* 0x0000001f09047819 */ /* 0x000fc600000006ff */
[----:B------:R-:W-:Y:S01]  /*2de0*/  VIADD R5, R0, 0x100 ;  /* 0x0000010000057836 */ /* 0x000fe20000000000 */
[----:B------:R-:W2:Y:S02]  /*2df0*/  SYNCS.PHASECHK.TRANS64.TRYWAIT P0, [R0+URZ+0xf0], R4 ;  /* 0x0000f004000075a7 */ /* 0x000ea400080011ff */
[----:B--2---:R-:W-:Y:S05]  /*2e00*/  @!P0 BRA `(.L_x_50) ;  /* 0x0000008000e48947 */ /* 0x004fea0003800000 */
.L_x_197:
[----:B------:R-:W-:Y:S01]  /*2e10*/  ULEA UR4, UR5, UR6, 0x3 ;  /* 0x0000000605047291 */ /* 0x000fe2000f8e18ff */
[----:B--2---:R-:W-:Y:S01]  /*2e20*/  PRMT R0, RZ, 0x654, R5 ;  /* 0x00000654ff007816 */ /* 0x004fe20000000005 */
[----:B------:R-:W-:Y:S01]  /*2e30*/  @!P2 IMAD.MOV.U32 R4, RZ, RZ, 0x10 ;  /* 0x00000010ff04a424 */ /* 0x000fe200078e00ff */
[----:B------:R-:W-:Y:S01]  /*2e40*/  SHF.L.U32 R5, R12, 0x1f, RZ ;  /* 0x0000001f0c057819 */ /* 0x000fe200000006ff */
[----:B------:R-:W-:Y:S01]  /*2e50*/  UIADD3 UR7, UPT, UPT, UR4, 0x90, URZ ;  /* 0x0000009004077890 */ /* 0x000fe2000fffe0ff */
[----:B------:R2:W-:Y:S05]  /*2e60*/  SYNCS.ARRIVE.TRANS64.RED.A1T0 RZ, [R0+URZ], RZ ;  /* 0x000000ff00ff79a7 */ /* 0x0005ea00081004ff */
[----:B------:R-:W-:Y:S01]  /*2e70*/  IMAD.U32 R6, RZ, RZ, UR7 ;  /* 0x00000007ff067e24 */ /* 0x000fe2000f8e00ff */
[----:B------:R-:W3:Y:S04]  /*2e80*/  SYNCS.PHASECHK.TRANS64.TRYWAIT P0, [UR4+0xa0], R5 ;  /* 0x0000a005ff0075a7 */ /* 0x000ee80008001104 */
[----:B------:R-:W-:Y:S01]  /*2e90*/  PRMT R6, R3, 0x654, R6 ;  /* 0x0000065403067816 */ /* 0x000fe20000000006 */
[----:B--23--:R-:W-:Y:S06]  /*2ea0*/  @!P0 BRA `(.L_x_51) ;  /* 0x0000008000d08947 */ /* 0x00cfec0003800000 */
.L_x_199:
[----:B------:R-:W-:Y:S01]  /*2eb0*/  ULEA UR8, UR5, UR6, 0x4 ;  /* 0x0000000605087291 */ /* 0x000fe2000f8e20ff */
[----:B------:R-:W-:Y:S01]  /*2ec0*/  SEL R2, R6, R2, !P2 ;  /* 0x0000000206027207 */ /* 0x000fe20005000000 */
[----:B------:R-:W-:Y:S01]  /*2ed0*/  UIADD3 UR9, UPT, UPT, UR4, 0x90, URZ ;  /* 0x0000009004097890 */ /* 0x000fe2000fffe0ff */
[----:B--2---:R-:W-:Y:S01]  /*2ee0*/  LEA R0, R11, UR6, 0x3 ;  /* 0x000000060b007c11 */ /* 0x004fe2000f8e18ff */
[----:B------:R-:W-:Y:S01]  /*2ef0*/  UIADD3 UR8, UPT, UPT, UR8, 0x120, URZ ;  /* 0x0000012008087890 */ /* 0x000fe2000fffe0ff */
[----:B------:R2:W-:Y:S01]  /*2f00*/  @!P2 SYNCS.ARRIVE.TRANS64.RED RZ, [R2+URZ], R4 ;  /* 0x0000000402ffa9a7 */ /* 0x0005e200080004ff */
[----:B------:R-:W-:Y:S01]  /*2f10*/  UIADD3 UR4, UPT, UPT, UR5, 0x1, URZ ;  /* 0x0000000105047890 */ /* 0x000fe2000fffe0ff */
[----:B------:R-:W-:-:S03]  /*2f20*/  VIADD R8, R8, 0x1 ;  /* 0x0000000108087836 */ /* 0x000fc60000000000 */
[----:B------:R-:W-:Y:S02]  /*2f30*/  UISETP.NE.AND UP0, UPT, UR4, 0x2, UPT ;  /* 0x000000020400788c */ /* 0x000fe4000bf05270 */
[----:B------:R-:W-:Y:S01]  /*2f40*/  ISETP.NE.AND P0, PT, R8, 0x2, PT ;  /* 0x000000020800780c */ /* 0x000fe20003f05270 */
[----:B------:R-:W-:Y:S06]  /*2f50*/  UGETNEXTWORKID.BROADCAST [UR8], [UR9] ;  /* 0x00000000080073ca */ /* 0x000fec0008000100 */
[----:B------:R-:W-:Y:S02]  /*2f60*/  USEL UR7, URZ, 0x1, UP0 ;  /* 0x00000001ff077887 */ /* 0x000fe40008000000 */
[----:B------:R-:W-:-:S04]  /*2f70*/  USEL UR5, UR4, URZ, UP0 ;  /* 0x000000ff04057287 */ /* 0x000fc80008000000 */
[----:B------:R-:W-:Y:S02]  /*2f80*/  LOP3.LUT R12, R12, UR7, RZ, 0x3c, !PT ;  /* 0x000000070c0c7c12 */ /* 0x000fe4000f8e3cff */
[----:B--2---:R-:W-:-:S04]  /*2f90*/  SHF.L.U32 R4, R10, 0x1f, RZ ;  /* 0x0000001f0a047819 */ /* 0x004fc800000006ff */
[----:B------:R-:W2:Y:S02]  /*2fa0*/  SYNCS.PHASECHK.TRANS64.TRYWAIT P1, [R0+URZ+0x90], R4 ;  /* 0x00009004000075a7 */ /* 0x000ea400080211ff */
[----:B--2---:R-:W-:Y:S05]  /*2fb0*/  @!P1 BRA `(.L_x_52) ;  /* 0x0000008000a49947 */ /* 0x004fea0003800000 */
.L_x_200:
[C---:B--2---:R-:W-:Y:S01]  /*2fc0*/  LEA R4, R11.reuse, UR6, 0x4 ;  /* 0x000000060b047c11 */ /* 0x044fe2000f8e20ff */
[----:B------:R-:W-:Y:S01]  /*2fd0*/  VIADD R0, R0, 0xa0 ;  /* 0x000000a000007836 */ /* 0x000fe20000000000 */
[----:B------:R-:W-:Y:S01]  /*2fe0*/  SEL R8, R8, RZ, P0 ;  /* 0x000000ff08087207 */ /* 0x000fe20000000000 */
[----:B------:R-:W-:-:S03]  /*2ff0*/  VIADD R11, R11, 0x1 ;  /* 0x000000010b0b7836 */ /* 0x000fc60000000000 */
[----:B------:R-:W2:Y:S01]  /*3000*/  LDS.128 R4, [R4+0x120] ;  /* 0x0001200004047984 */ /* 0x000ea20000000c00 */
[----:B------:R-:W-:Y:S02]  /*3010*/  PRMT R0, RZ, 0x654, R0 ;  /* 0x00000654ff007816 */ /* 0x000fe40000000000 */
[C---:B------:R-:W-:Y:S01]  /*3020*/  ISETP.NE.AND P1, PT, R11.reuse, 0x2, PT ;  /* 0x000000020b00780c */ /* 0x040fe20003f25270 */
[----:B------:R-:W-:Y:S01]  /*3030*/  @!PT LDS RZ, [RZ] ;  /* 0x00000000fffff984 */ /* 0x000fe20000000800 */
[----:B------:R-:W-:Y:S01]  /*3040*/  @!PT LDS RZ, [RZ] ;  /* 0x00000000fffff984 */ /* 0x000fe20000000800 */
[----:B------:R-:W-:Y:S01]  /*3050*/  @!PT LDS RZ, [RZ] ;  /* 0x00000000fffff984 */ /* 0x000fe20000000800 */
[----:B------:R-:W-:Y:S01]  /*3060*/  @!PT LDS RZ, [RZ] ;  /* 0x00000000fffff984 */ /* 0x000fe20000000800 */
[----:B------:R3:W-:Y:S06]  /*3070*/  MEMBAR.ALL.CTA ;  /* 0x0000000000007992 */ /* 0x0007ec0000008000 */
[----:B---3--:R-:W3:Y:S01]  /*3080*/  FENCE.VIEW.ASYNC.S ;  /* 0x00000000000073c6 */ /* 0x008ee20000000000 */
[----:B------:R-:W-:Y:S01]  /*3090*/  SEL R11, R11, RZ, P1 ;  /* 0x000000ff0b0b7207 */ /* 0x000fe20000800000 */
[----:B---3--:R3:W-:Y:S01]  /*30a0*/  SYNCS.ARRIVE.TRANS64.RED.A1T0 RZ, [R0+URZ], RZ ;  /* 0x000000ff00ff79a7 */ /* 0x0087e200081004ff */
[----:B--2---:R-:W-:-:S02]  /*30b0*/  LOP3.LUT P3, RZ, R6, 0x1, RZ, 0xc0, !PT ;  /* 0x0000000106ff7812 */ /* 0x004fc4000786c0ff */
[----:B------:R-:W-:-:S04]  /*30c0*/  SEL R4, RZ, 0x1, P1 ;  /* 0x00000001ff047807 */ /* 0x000fc80000800000 */
[----:B------:R-:W-:Y:S02]  /*30d0*/  LOP3.LUT R10, R10, R4, RZ, 0x3c, !PT ;  /* 0x000000040a0a7212 */ /* 0x000fe400078e3cff */
[----:B---3--:R-:W-:-:S04]  /*30e0*/  SEL R0, RZ, 0x1, P0 ;  /* 0x00000001ff007807 */ /* 0x008fc80000000000 */
[----:B------:R-:W-:Y:S01]  /*30f0*/  LOP3.LUT R9, R9, R0, RZ, 0x3c, !PT ;  /* 0x0000000009097212 */ /* 0x000fe200078e3cff */
[----:B------:R-:W-:Y:S06]  /*3100*/  @P3 BRA `(.L_x_53) ;  /* 0xfffffffc002c3947 */ /* 0x000fec000383ffff */
[----:B------:R-:W-:Y:S01]  /*3110*/  ULEA UR4, UR5, UR6, 0x3 ;  /* 0x0000000605047291 */ /* 0x000fe2000f8e18ff */
[----:B------:R-:W-:-:S08]  /*3120*/  SHF.L.U32 R2, R12, 0x1f, RZ ;  /* 0x0000001f0c027819 */ /* 0x000fd000000006ff */
[----:B------:R-:W2:Y:S02]  /*3130*/  SYNCS.PHASECHK.TRANS64 P0, [UR4+0xa0], R2 ;  /* 0x0000a002ff0075a7 */ /* 0x000ea40008001004 */
[----:B--2---:R-:W-:Y:S05]  /*3140*/  @P0 BRA `(.L_x_54) ;  /* 0x0000000000080947 */ /* 0x004fea0003800000 */
[----:B------:R-:W2:Y:S02]  /*3150*/  SYNCS.PHASECHK.TRANS64.TRYWAIT P0, [UR4+0xa0], R2 ;  /* 0x0000a002ff0075a7 */ /* 0x000ea40008001104 */
[----:B--2---:R-:W-:Y:S05]  /*3160*/  @!P0 BRA `(.L_x_55) ;  /* 0x00000080004c8947 */ /* 0x004fea0003800000 */
.L_x_54:
[----:B------:R-:W-:-:S04]  /*3170*/  UIADD3 UR7, UPT, UPT, UR5, 0x1, URZ ;  /* 0x0000000105077890 */ /* 0x000fc8000fffe0ff */
[----:B------:R-:W-:-:S04]  /*3180*/  UISETP.NE.AND UP0, UPT, UR7, 0x2, UPT ;  /* 0x000000020700788c */ /* 0x000fc8000bf05270 */
[----:B------:R-:W-:Y:S02]  /*3190*/  USEL UR8, URZ, 0x1, UP0 ;  /* 0x00000001ff087887 */ /* 0x000fe40008000000 */
[----:B------:R-:W-:-:S04]  /*31a0*/  USEL UR7, UR7, URZ, UP0 ;  /* 0x000000ff07077287 */ /* 0x000fc80008000000 */
[----:B------:R-:W-:Y:S01]  /*31b0*/  ULEA UR7, UR7, UR6, 0x3 ;  /* 0x0000000607077291 */ /* 0x000fe2000f8e18ff */
[----:B--2---:R-:W-:-:S04]  /*31c0*/  LOP3.LUT R2, R12, UR8, RZ, 0x3c, !PT ;  /* 0x000000080c027c12 */ /* 0x004fc8000f8e3cff */
[----:B------:R-:W-:-:S04]  /*31d0*/  SHF.L.U32 R0, R2, 0x1f, RZ ;  /* 0x0000001f02007819 */ /* 0x000fc800000006ff */
[----:B------:R-:W2:Y:S02]  /*31e0*/  SYNCS.PHASECHK.TRANS64 P0, [UR7+0xa0], R0 ;  /* 0x0000a000ff0075a7 */ /* 0x000ea40008001007 */
[----:B-12---:R-:W-:Y:S05]  /*31f0*/  @P0 EXIT ;  /* 0x000000000000094d */ /* 0x006fea0003800000 */
[----:B------:R-:W-:Y:S02]  /*3200*/  SHF.L.U32 R2, R2, 0x1f, RZ ;  /* 0x0000001f02027819 */ /* 0x000fe400000006ff */
[----:B------:R-:W-:-:S07]  /*3210*/  MOV R0, UR7 ;  /* 0x0000000700007c02 */ /* 0x000fce0008000f00 */
.L_x_56:
[----:B-1----:R1:W2:Y:S02]  /*3220*/  SYNCS.PHASECHK.TRANS64.TRYWAIT P0, [R0+URZ+0xa0], R2 ;  /* 0x0000a002000075a7 */ /* 0x0022a400080011ff */
[----:B--2---:R-:W-:Y:S05]  /*3230*/  @!P0 NANOSLEEP.SYNCS 0x989680 ;  /* 0x009896800000895d */ /* 0x004fea0003900000 */
[----:B------:R-:W2:Y:S02]  /*3240*/  @!P0 SYNCS.PHASECHK.TRANS64 P0, [R0+URZ+0xa0], R2 ;  /* 0x0000a002000085a7 */ /* 0x000ea400080010ff */
[----:B--2---:R-:W-:Y:S05]  /*3250*/  @P0 EXIT ;  /* 0x000000000000094d */ /* 0x004fea0003800000 */
[----:B------:R-:W-:Y:S05]  /*3260*/  BRA `(.L_x_56) ;  /* 0xfffffffc00ec7947 */ /* 0x000fea000383ffff */
.L_x_49:
[----:B------:R-:W-:Y:S05]  /*3270*/  BRA.U UP5, `(.L_x_57) ;  /* 0x0000001505487547 */ /* 0x000fea000b800000 */
[----:B------:R-:W-:Y:S01]  /*3280*/  UMOV UR4, 0x40 ;  /* 0x0000004000047882 */ /* 0x000fe20000000000 */
[----:B------:R-:W-:Y:S01]  /*3290*/  NOP ;  /* 0x0000000000007918 */ /* 0x000fe20000000000 */
[----:B------:R-:W-:Y:S01]  /*32a0*/  ULEA UR5, UR52, UR4, 0x18 ;  /* 0x0000000434057291 */ /* 0x000fe2000f8ec0ff */
[----:B------:R-:W-:Y:S02]  /*32b0*/  UMOV UR6, 0x400 ;  /* 0x0000040000067882 */ /* 0x000fe40000000000 */
[----:B------:R-:W-:-:S06]  /*32c0*/  ULEA UR6, UR52, UR6, 0x18 ;  /* 0x0000000634067291 */ /* 0x000fcc000f8ec0ff */
[----:B------:R-:W2:Y:S02]  /*32d0*/  LDS.U8 R3, [UR5+0x1c] ;  /* 0x00001c05ff037984 */ /* 0x000ea40008000000 */
[----:B--2---:R-:W-:-:S13]  /*32e0*/  ISETP.NE.AND P0, PT, R3, RZ, PT ;  /* 0x000000ff0300720c */ /* 0x004fda0003f05270 */
[----:B------:R-:W-:Y:S05]  /*32f0*/  @P0 BRA `(.L_x_58) ;  /* 0x0000000400080947 */ /* 0x000fea0003800000 */
[----:B------:R-:W-:Y:S02]  /*3300*/  UISETP.NE.U32.AND UP1, UPT, UR68, 0x1, UPT ;  /* 0x000000014400788c */ /* 0x000fe4000bf25070 */
[----:B------:R-:W-:-:S07]  /*3310*/  UIADD3 UR7, UPT, UPT, UR5, 0x8, URZ ;  /* 0x0000000805077890 */ /* 0x000fce000fffe0ff */
[----:B------:R-:W-:Y:S05]  /*3320*/  BRA.U !UP1, `(.L_x_59) ;  /* 0x00000001099c7547 */ /* 0x000fea000b800000 */
[----:B------:R-:W-:Y:S01]  /*3330*/  ELECT P0, URZ, PT ;  /* 0x0000000000ff782f */ /* 0x000fe20003800000 */
[----:B------:R-:W-:-:S12]  /*3340*/  BSSY B0, `(.L_x_59) ;  /* 0x0000025000007945 */ /* 0x000fd80003800000 */
[----:B------:R-:W-:Y:S05]  /*3350*/  @!P0 BRA `(.L_x_60) ;  /* 0x00000000008c8947 */ /* 0x000fea0003800000 */
[----:B------:R-:W-:-:S05]  /*3360*/  UMOV UR4, 0x10 ;  /* 0x0000001000047882 */ /* 0x000fca0000000000 */
[----:B------:R-:W-:Y:S04]  /*3370*/  DEPBAR.LE SB2, 0x36 ;  /* 0x0000ad800000791a */ /* 0x000fe80000000000 */
[----:B------:R-:W2:Y:S02]  /*3380*/  UTCATOMSWS.2CTA.FIND_AND_SET.ALIGN UP0, UR4, UR4 ;  /* 0x00000004000475e3 */ /* 0x000ea40008200800 */
[----:B--2---:R-:W-:Y:S01]  /*3390*/  MOV R10, UR4 ;  /* 0x00000004000a7c02 */ /* 0x004fe20008000f00 */
[----:B------:R-:W-:Y:S06]  /*33a0*/  BRA.U UP0, `(.L_x_61) ;  /* 0x0000000100187547 */ /* 0x000fec000b800000 */
.L_x_62:
[----:B------:R-:W-:Y:S05]  /*33b0*/  NANOSLEEP 0x64 ;  /* 0x000000640000795d */ /* 0x000fea0003800000 */
[----:B------:R-:W-:-:S05]  /*33c0*/  UMOV UR4, 0x10 ;  /* 0x0000001000047882 */ /* 0x000fca0000000000 */
[----:B------:R-:W-:Y:S04]  /*33d0*/  DEPBAR.LE SB2, 0x36 ;  /* 0x0000ad800000791a */ /* 0x000fe80000000000 */
[----:B------:R-:W2:Y:S02]  /*33e0*/  UTCATOMSWS.2CTA.FIND_AND_SET.ALIGN UP0, UR4, UR4 ;  /* 0x00000004000475e3 */ /* 0x000ea40008200800 */
[----:B--2---:R-:W-:Y:S01]  /*33f0*/  MOV R10, UR4 ;  /* 0x00000004000a7c02 */ /* 0x004fe20008000f00 */
[----:B------:R-:W-:Y:S05]  /*3400*/  BRA.U !UP0, `(.L_x_62) ;  /* 0xfffffffd08e87547 */ /* 0x000fea000b83ffff */
.L_x_61:
[----:B------:R-:W2:Y:S01]  /*3410*/  LDS R6, [UR5+0x10] ;  /* 0x00001005ff067984 */ /* 0x000ea20008000800 */
[----:B------:R-:W-:Y:S01]  /*3420*/  IMAD.U32 R3, RZ, RZ, UR6 ;  /* 0x00000006ff037e24 */ /* 0x000fe2000f8e00ff */
[----:B------:R-:W-:-:S03]  /*3430*/  MOV R4, UR69 ;  /* 0x0000004500047c02 */ /* 0x000fc60008000f00 */
[----:B------:R-:W-:Y:S01]  /*3440*/  VIADD R3, R3, 0x140 ;  /* 0x0000014003037836 */ /* 0x000fe20000000000 */
[----:B--2---:R-:W-:-:S04]  /*3450*/  SHF.L.U32 R6, R6, 0x1f, RZ ;  /* 0x0000001f06067819 */ /* 0x004fc800000006ff */
[----:B------:R-:W2:Y:S02]  /*3460*/  SYNCS.PHASECHK.TRANS64.TRYWAIT P0, [UR5+0x8], R6 ;  /* 0x00000806ff0075a7 */ /* 0x000ea40008001105 */
[----:B--2---:R-:W-:Y:S05]  /*3470*/  @P0 BRA `(.L_x_63) ;  /* 0x0000000000080947 */ /* 0x004fea0003800000 */
[----:B------:R-:W2:Y:S02]  /*3480*/  SYNCS.PHASECHK.TRANS64.TRYWAIT P0, [UR5+0x8], R6 ;  /* 0x00000806ff0075a7 */ /* 0x000ea40008001105 */
[----:B--2---:R-:W-:Y:S05]  /*3490*/  @!P0 BRA `(.L_x_64) ;  /* 0x0000007c00988947 */ /* 0x004fea0003800000 */
.L_x_63:
[----:B------:R-:W-:Y:S01]  /*34a0*/  PRMT R4, R4, 0x654, R3 ;  /* 0x0000065404047816 */ /* 0x000fe20000000003 */
[----:B------:R-:W-:Y:S01]  /*34b0*/  HFMA2 R3, -RZ, RZ, 0, 5.9604644775390625e-08 ;  /* 0x00000001ff037431 */ /* 0x000fe200000001ff */
[----:B------:R-:W-:Y:S01]  /*34c0*/  UPRMT UR4, UR69, 0x654, UR7 ;  /* 0x0000065445047896 */ /* 0x000fe20008000007 */
[----:B------:R-:W-:Y:S02]  /*34d0*/  IMAD.MOV.U32 R8, RZ, RZ, 0xffff ;  /* 0x0000ffffff087424 */ /* 0x000fe400078e00ff */
[----:B--2---:R-:W-:Y:S02]  /*34e0*/  IMAD.MOV.U32 R6, RZ, RZ, 0x4 ;  /* 0x00000004ff067424 */ /* 0x004fe400078e00ff */
[----:B------:R-:W-:Y:S01]  /*34f0*/  IMAD.SHL.U32 R9, R10, 0x20, RZ ;  /* 0x000000200a097824 */ /* 0x000fe200078e00ff */
[----:B------:R-:W-:Y:S02]  /*3500*/  MOV R5, UR4 ;  /* 0x0000000400057c02 */ /* 0x000fe40008000f00 */
[-C--:B------:R-:W-:Y:S01]  /*3510*/  SHF.L.U32 R8, R8, R10.reuse, RZ ;  /* 0x0000000a08087219 */ /* 0x080fe200000006ff */
[----:B------:R2:W-:Y:S01]  /*3520*/  SYNCS.ARRIVE.TRANS64.RED RZ, [UR4], R6 ;  /* 0x00000006ffff79a7 */ /* 0x0005e20008000404 */
[----:B------:R-:W-:Y:S01]  /*3530*/  SHF.L.U32 R7, R3, R10, RZ ;  /* 0x0000000a03077219 */ /* 0x000fe200000006ff */
[----:B------:R2:W-:Y:S04]  /*3540*/  STS [UR6+0x140], R9 ;  /* 0x00014009ff007988 */ /* 0x0005e80008000806 */
[----:B------:R2:W-:Y:S04]  /*3550*/  STAS [R4.64], R10 ;  /* 0x0000000a04007dbd */ /* 0x0005e8000c0008ff */
[----:B------:R2:W-:Y:S04]  /*3560*/  ATOMS.OR RZ, [UR5+0x14], R8 ;  /* 0x00001408ffff798c */ /* 0x0005e8000b000005 */
[----:B------:R2:W-:Y:S04]  /*3570*/  ATOMS.OR RZ, [UR5+0x18], R7 ;  /* 0x00001807ffff798c */ /* 0x0005e8000b000005 */
[----:B------:R2:W-:Y:S02]  /*3580*/  ATOMS.XOR RZ, [UR5+0x10], R3 ;  /* 0x00001003ffff798c */ /* 0x0005e4000b800005 */
.L_x_60:
[----:B-1----:R-:W-:Y:S05]  /*3590*/  BSYNC B0 ;  /* 0x0000000000007941 */ /* 0x002fea0003800000 */
.L_x_59:
[----:B------:R-:W-:Y:S05]  /*35a0*/  BRA.U UP1, `(.L_x_65) ;  /* 0x00000001016c7547 */ /* 0x000fea000b800000 */
[----:B------:R-:W-:-:S03]  /*35b0*/  UMOV UR4, 0xffffffff ;  /* 0xffffffff00047882 */ /* 0x000fc60000000000 */
[----:B------:R-:W-:Y:S05]  /*35c0*/  BRA.DIV UR4, `(.L_x_66) ;  /* 0x0000007e04647947 */ /* 0x000fea000b800000 */
[----:B------:R-:W-:-:S13]  /*35d0*/  ELECT P0, URZ, PT ;  /* 0x0000000000ff782f */ /* 0x000fda0003800000 */
.L_x_204:
[----:B------:R-:W-:Y:S05]  /*35e0*/  @!P0 BRA `(.L_x_65) ;  /* 0x00000000005c8947 */ /* 0x000fea0003800000 */
[----:B--2---:R-:W2:Y:S02]  /*35f0*/  LDS R4, [UR5+0x10] ;  /* 0x00001005ff047984 */ /* 0x004ea40008000800 */
[----:B--2---:R-:W-:-:S04]  /*3600*/  SHF.L.U32 R4, R4, 0x1f, RZ ;  /* 0x0000001f04047819 */ /* 0x004fc800000006ff */
[----:B------:R-:W2:Y:S02]  /*3610*/  SYNCS.PHASECHK.TRANS64.TRYWAIT P0, [UR5+0x8], R4 ;  /* 0x00000804ff0075a7 */ /* 0x000ea40008001105 */
[----:B--2---:R-:W-:Y:S05]  /*3620*/  @P0 BRA `(.L_x_67) ;  /* 0x0000000000080947 */ /* 0x004fea0003800000 */
[----:B------:R-:W2:Y:S02]  /*3630*/  SYNCS.PHASECHK.TRANS64.TRYWAIT P0, [UR5+0x8], R4 ;  /* 0x00000804ff0075a7 */ /* 0x000ea40008001105 */
[----:B--2---:R-:W-:Y:S05]  /*3640*/  @!P0 BRA `(.L_x_68) ;  /* 0x0000007c00688947 */ /* 0x004fea0003800000 */
.L_x_67:
[----:B------:R-:W3:Y:S01]  /*3650*/  LDS R6, [UR6+0x140] ;  /* 0x00014006ff067984 */ /* 0x000ee20008000800 */
[----:B--2---:R-:W-:Y:S02]  /*3660*/  HFMA2 R3, -RZ, RZ, 0, 5.9604644775390625e-08 ;  /* 0x00000001ff037431 */ /* 0x004fe400000001ff */
[----:B------:R-:W-:Y:S01]  /*3670*/  IMAD.MOV.U32 R4, RZ, RZ, 0xffff ;  /* 0x0000ffffff047424 */ /* 0x000fe200078e00ff */
[----:B------:R-:W-:Y:S01]  /*3680*/  UPRMT UR4, UR69, 0x654, UR7 ;  /* 0x0000065445047896 */ /* 0x000fe20008000007 */
[----:B---3--:R-:W-:-:S03]  /*3690*/  IMAD.SHL.U32 R5, R6, 0x20, RZ ;  /* 0x0000002006057824 */ /* 0x008fc600078e00ff */
[-C--:B------:R-:W-:Y:S02]  /*36a0*/  SHF.L.U32 R4, R4, R6.reuse, RZ ;  /* 0x0000000604047219 */ /* 0x080fe400000006ff */
[----:B------:R-:W-:Y:S01]  /*36b0*/  SHF.L.U32 R6, R3, R6, RZ ;  /* 0x0000000603067219 */ /* 0x000fe200000006ff */
[----:B------:R3:W-:Y:S04]  /*36c0*/  STS [UR6+0x140], R5 ;  /* 0x00014005ff007988 */ /* 0x0007e80008000806 */
[----:B------:R3:W-:Y:S04]  /*36d0*/  ATOMS.OR RZ, [UR5+0x14], R4 ;  /* 0x00001404ffff798c */ /* 0x0007e8000b000005 */
[----:B------:R3:W-:Y:S01]  /*36e0*/  ATOMS.OR RZ, [UR5+0x18], R6 ;  /* 0x00001806ffff798c */ /* 0x0007e2000b000005 */
[----:B------:R-:W-:Y:S03]  /*36f0*/  SYNCS.ARRIVE.TRANS64.RED.A1T0 RZ, [UR4], RZ ;  /* 0x000000ffffff79a7 */ /* 0x000fe60008100404 */
[----:B------:R3:W-:Y:S01]  /*3700*/  ATOMS.XOR RZ, [UR5+0x10], R3 ;  /* 0x00001003ffff798c */ /* 0x0007e2000b800005 */
[----:B------:R-:W-:Y:S05]  /*3710*/  BRA `(.L_x_65) ;  /* 0x0000000000107947 */ /* 0x000fea0003800000 */
.L_x_58:
[----:B------:R-:W-:Y:S02]  /*3720*/  MOV R3, 0xffffffff ;  /* 0xffffffff00037802 */ /* 0x000fe40000000f00 */
[----:B------:R-:W-:-:S03]  /*3730*/  MOV R4, 0x3760 ;  /* 0x0000376000047802 */ /* 0x000fc60000000f00 */
[----:B------:R2:W-:Y:S04]  /*3740*/  STS [UR6+0x140], R3 ;  /* 0x00014003ff007988 */ /* 0x0005e80008000806 */
[----:B-12--5:R-:W-:Y:S05]  /*3750*/  CALL.REL.NOINC `($__internal_1_$__cuda_sm10x_tcgen05_guardrail_trap_phase_invalid_during_alloc) ;  /* 0x0000008400ec7944 */ /* 0x026fea0003c00000 */
.L_x_65:
[----:B------:R-:W-:Y:S05]  /*3760*/  WARPSYNC.ALL ;  /* 0x0000000000007948 */ /* 0x000fea0003800000 */
[----:B------:R-:W4:Y:S01]  /*3770*/  S2UR UR4, SR_CgaCtaId ;  /* 0x00000000000479c3 */ /* 0x000f220000008800 */
[----:B------:R-:W-:Y:S01]  /*3780*/  UMOV UR41, 0x400 ;  /* 0x0000040000297882 */ /* 0x000fe20000000000 */
[----:B------:R-:W-:-:S06]  /*3790*/  NOP ;  /* 0x0000000000007918 */ /* 0x000fcc0000000000 */
[----:B------:R-:W-:Y:S06]  /*37a0*/  BAR.ARV 0x6, 0xa0 ;  /* 0x0182800000007b1d */ /* 0x000fec0000002000 */
[----:B------:R-:W1:Y:S01]  /*37b0*/  LDCU UR6, c[0x0][0x38c] ;  /* 0x00007180ff0677ac */ /* 0x000e620008000800 */
[----:B------:R-:W-:Y:S01]  /*37c0*/  LOP3.LUT R0, R0, 0xffff, RZ, 0xc0, !PT ;  /* 0x0000ffff00007812 */ /* 0x000fe200078ec0ff */
[----:B--2---:R-:W-:Y:S01]  /*37d0*/  IMAD.MOV.U32 R9, RZ, RZ, 0x1 ;  /* 0x00000001ff097424 */ /* 0x004fe200078e00ff */
[----:B------:R-:W-:Y:S01]  /*37e0*/  LOP3.LUT R2, R2, 0xffff, RZ, 0xc0, !PT ;  /* 0x0000ffff02027812 */ /* 0x000fe200078ec0ff */
[----:B------:R-:W-:Y:S01]  /*37f0*/  IMAD.MOV.U32 R8, RZ, RZ, RZ ;  /* 0x000000ffff087224 */ /* 0x000fe200078e00ff */
[----:B------:R-:W-:Y:S01]  /*3800*/  R2UR UR65, R0 ;  /* 0x00000000004172ca */ /* 0x000fe200000e0000 */
[----:B------:R-:W-:Y:S01]  /*3810*/  UMOV UR47, URZ ;  /* 0x000000ff002f7c82 */ /* 0x000fe20008000000 */
[----:B------:R-:W-:Y:S01]  /*3820*/  R2UR UR43, R2 ;  /* 0x00000000022b72ca */ /* 0x000fe200000e0000 */
[----:B------:R-:W-:Y:S01]  /*3830*/  UMOV UR38, URZ ;  /* 0x000000ff00267c82 */ /* 0x000fe20008000000 */
[----:B------:R-:W-:Y:S01]  /*3840*/  UMOV UR37, URZ ;  /* 0x000000ff00257c82 */ /* 0x000fe20008000000 */
[----:B----4-:R-:W-:-:S02]  /*3850*/  ULEA UR41, UR4, UR41, 0x18 ;  /* 0x0000002904297291 */ /* 0x010fc4000f8ec0ff */
[----:B------:R-:W-:Y:S02]  /*3860*/  UISETP.NE.AND UP3, UPT, UR68, URZ, UPT ;  /* 0x000000ff4400728c */ /* 0x000fe4000bf65270 */
[----:B------:R-:W-:Y:S02]  /*3870*/  UIADD3 UR5, UPT, UPT, UR41, 0x8400, URZ ;  /* 0x0000840029057890 */ /* 0x000fe4000fffe0ff */
[----:B------:R-:W-:Y:S02]  /*3880*/  UIADD3 UR4, UPT, UPT, UR41, 0x28400, URZ ;  /* 0x0002840029047890 */ /* 0x000fe4000fffe0ff */
[----:B-1----:R-:W-:Y:S01]  /*3890*/  UIADD3 UR6, UPT, UPT, UR6, 0x3f, URZ ;  /* 0x0000003f06067890 */ /* 0x002fe2000fffe0ff */
[----:B---3--:R-:W1:Y:S01]  /*38a0*/  LDS R3, [UR41+0x140] ;  /* 0x00014029ff037984 */ /* 0x008e620008000800 */
[----:B------:R-:W-:Y:S02]  /*38b0*/  USHF.R.U32.HI UR5, URZ, 0x4, UR5 ;  /* 0x00000004ff057899 */ /* 0x000fe40008011605 */
[----:B------:R-:W-:-:S02]  /*38c0*/  USHF.R.S32.HI UR64, URZ, 0x1f, UR6 ;  /* 0x0000001fff407899 */ /* 0x000fc40008011406 */
[----:B------:R-:W-:Y:S02]  /*38d0*/  USHF.R.U32.HI UR4, URZ, 0x4, UR4 ;  /* 0x00000004ff047899 */ /* 0x000fe40008011604 */
[----:B------:R-:W-:Y:S02]  /*38e0*/  ULEA.HI UR64, UR64, UR6, URZ, 0x6 ;  /* 0x0000000640407291 */ /* 0x000fe4000f8f30ff */
[----:B------:R-:W-:Y:S02]  /*38f0*/  ULOP3.LUT UR5, UR5, 0x3fff, URZ, 0xc0, !UPT ;  /* 0x00003fff05057892 */ /* 0x000fe4000f8ec0ff */
[----:B------:R-:W-:Y:S02]  /*3900*/  USHF.R.S32.HI UR64, URZ, 0x6, UR64 ;  /* 0x00000006ff407899 */ /* 0x000fe40008011440 */
[----:B------:R-:W-:Y:S02]  /*3910*/  ULOP3.LUT UR45, UR4, 0x3fff, URZ, 0xc0, !UPT ;  /* 0x00003fff042d7892 */ /* 0x000fe4000f8ec0ff */
[----:B------:R-:W-:Y:S01]  /*3920*/  UISETP.LT.AND UP0, UPT, UR64, 0x1, UPT ;  /* 0x000000014000788c */ /* 0x000fe2000bf01270 */
[----:B------:R-:W-:Y:S01]  /*3930*/  UMOV UR62, 0x0 ;  /* 0x00000000003e7882 */ /* 0x000fe20000000000 */
        /* <DEDUP_REMOVED lines=9> */
[----:B------:R-:W-:-:S02]  /*39d0*/  ULOP3.LUT UR44, UR5, 0x10000, URZ, 0xfc, !UPT ;  /* 0x00010000052c7892 */ /* 0x000fc4000f8efcff */
[----:B------:R-:W-:Y:S02]  /*39e0*/  ULOP3.LUT UR45, UR45, 0x10000, URZ, 0xfc, !UPT ;  /* 0x000100002d2d7892 */ /* 0x000fe4000f8efcff */
[----:B------:R-:W-:Y:S01]  /*39f0*/  USEL UR66, UR64, 0x1, !UP0 ;  /* 0x0000000140427887 */ /* 0x000fe2000c000000 */
[----:B------:R-:W-:Y:S01]  /*3a00*/  UMOV UR52, 0x0 ;  /* 0x0000000000347882 */ /* 0x000fe20000000000 */
[----:B------:R-:W-:Y:S01]  /*3a10*/  UMOV UR53, 0x10200910 ;  /* 0x1020091000357882 */ /* 0x000fe20000000000 */
[----:B------:R-:W-:Y:S01]  /*3a20*/  UMOV UR50, 0x0 ;  /* 0x0000000000327882 */ /* 0x000fe20000000000 */
[----:B------:R-:W-:Y:S01]  /*3a30*/  UMOV UR51, 0x10200910 ;  /* 0x1020091000337882 */ /* 0x000fe20000000000 */
[----:B------:R-:W-:Y:S01]  /*3a40*/  UMOV UR48, 0x0 ;  /* 0x0000000000307882 */ /* 0x000fe20000000000 */
[----:B------:R-:W-:Y:S01]  /*3a50*/  UMOV UR49, 0x10200910 ;  /* 0x1020091000317882 */ /* 0x000fe20000000000 */
[----:B-1----:R-:W-:Y:S02]  /*3a60*/  R2UR UR67, R3 ;  /* 0x00000000034372ca */ /* 0x002fe400000e0000 */
[----:B------:R-:W-:-:S13]  /*3a70*/  CS2R R2, SRZ ;  /* 0x0000000000027805 */ /* 0x000fda000001ff00 */
.L_x_76:
[C---:B------:R-:W-:Y:S02]  /*3a80*/  LEA R0, R8.reuse, UR41, 0x3 ;  /* 0x0000002908007c11 */ /* 0x040fe4000f8e18ff */
[----:B------:R-:W-:Y:S02]  /*3a90*/  SHF.L.U32 R4, R3, 0x1f, RZ ;  /* 0x0000001f03047819 */ /* 0x000fe400000006ff */
[----:B------:R-:W-:Y:S02]  /*3aa0*/  LEA R5, R8, UR41, 0x4 ;  /* 0x0000002908057c11 */ /* 0x000fe4000f8e20ff */
[----:B------:R-:W1:Y:S02]  /*3ab0*/  SYNCS.PHASECHK.TRANS64.TRYWAIT P0, [R0+URZ+0x90], R4 ;  /* 0x00009004000075a7 */ /* 0x000e6400080011ff */
[----:B-1-3--:R-:W-:Y:S05]  /*3ac0*/  @!P0 BRA `(.L_x_69) ;  /* 0x0000007800608947 */ /* 0x00afea0003800000 */
.L_x_205:
[----:B-1----:R-:W1:Y:S01]  /*3ad0*/  LDS.128 R4, [R5+0x120] ;  /* 0x0001200005047984 */ /* 0x002e620000000c00 */
[----:B------:R-:W-:Y:S02]  /*3ae0*/  VIADD R0, R0, 0xa0 ;  /* 0x000000a000007836 */ /* 0x000fe40000000000 */
[----:B------:R-:W-:Y:S01]  /*3af0*/  VIADD R8, R8, 0x1 ;  /* 0x0000000108087836 */ /* 0x000fe20000000000 */
[----:B------:R-:W-:Y:S01]  /*3b00*/  @!PT LDS RZ, [RZ] ;  /* 0x00000000fffff984 */ /* 0x000fe20000000800 */
[----:B------:R-:W-:Y:S01]  /*3b10*/  @!PT LDS RZ, [RZ] ;  /* 0x00000000fffff984 */ /* 0x000fe20000000800 */
[----:B------:R-:W-:Y:S01]  /*3b20*/  @!PT LDS RZ, [RZ] ;  /* 0x00000000fffff984 */ /* 0x000fe20000000800 */
[----:B------:R-:W-:Y:S01]  /*3b30*/  @!PT LDS RZ, [RZ] ;  /* 0x00000000fffff984 */ /* 0x000fe20000000800 */
[----:B------:R2:W-:Y:S06]  /*3b40*/  MEMBAR.ALL.CTA ;  /* 0x0000000000007992 */ /* 0x0005ec0000008000 */
[----:B--2---:R-:W2:Y:S01]  /*3b50*/  FENCE.VIEW.ASYNC.S ;  /* 0x00000000000073c6 */ /* 0x004ea20000000000 */
[----:B------:R-:W-:-:S04]  /*3b60*/  PRMT R0, RZ, 0x654, R0 ;  /* 0x00000654ff007816 */ /* 0x000fc80000000000 */
[----:B--2---:R2:W-:Y:S01]  /*3b70*/  SYNCS.ARRIVE.TRANS64.RED.A1T0 RZ, [R0+URZ], RZ ;  /* 0x000000ff00ff79a7 */ /* 0x0045e200081004ff */
[----:B-1----:R-:W-:Y:S01]  /*3b80*/  LOP3.LUT P1, RZ, R6, 0x1, RZ, 0xc0, !PT ;  /* 0x0000000106ff7812 */ /* 0x002fe2000782c0ff */
[----:B--2---:R-:W-:-:S12]  /*3b90*/  BRA.U UP3, `(.L_x_70) ;  /* 0x0000000503587547 */ /* 0x004fd8000b800000 */
[----:B------:R-:W1:Y:S01]  /*3ba0*/  LDCU UR4, c[0x0][0x38c] ;  /* 0x00007180ff0477ac */ /* 0x000e620008000800 */
[----:B------:R-:W-:Y:S02]  /*3bb0*/  PLOP3.LUT P2, PT, PT, PT, PT, 0x80, 0x8 ;  /* 0x000000000008781c */ /* 0x000fe40003f4f070 */
[----:B------:R-:W-:Y:S01]  /*3bc0*/  SHF.L.U32 R4, R9, 0x1f, RZ ;  /* 0x0000001f09047819 */ /* 0x000fe200000006ff */
[----:B------:R-:W-:Y:S02]  /*3bd0*/  ULEA UR46, UR47, UR41, 0x3 ;  /* 0x000000292f2e7291 */ /* 0x000fe4000f8e18ff */
[----:B------:R-:W-:Y:S02]  /*3be0*/  ULEA UR36, UR47, UR67, 0x7 ;  /* 0x000000432f247291 */ /* 0x000fe4000f8e38ff */
[----:B-1----:R-:W-:-:S06]  /*3bf0*/  UISETP.GE.AND UP0, UPT, UR4, 0x1, UPT ;  /* 0x000000010400788c */ /* 0x002fcc000bf06270 */
[----:B------:R-:W-:-:S05]  /*3c00*/  PLOP3.LUT P0, PT, PT, PT, UP0, 0x80, 0x8 ;  /* 0x000000000008781c */ /* 0x000fca0003f0f008 */
[----:B------:R-:W-:-:S08]  /*3c10*/  @UP0 ULEA UR4, UR38, UR41, 0x3 ;  /* 0x0000002926040291 */ /* 0x000fd0000f8e18ff */
[----:B------:R-:W-:-:S04]  /*3c20*/  @P0 SHF.L.U32 R0, R2, 0x1f, RZ ;  /* 0x0000001f02000819 */ /* 0x000fc800000006ff */
[----:B------:R1:W2:Y:S01]  /*3c30*/  @P0 SYNCS.PHASECHK.TRANS64.TRYWAIT P2, [UR4], R0 ;  /* 0x00000000ff0005a7 */ /* 0x0002a20008041104 */
[----:B------:R-:W3:Y:S02]  /*3c40*/  SYNCS.PHASECHK.TRANS64.TRYWAIT P0, [UR46+0xd0], R4 ;  /* 0x0000d004ff0075a7 */ /* 0x000ee4000800112e */
[----:B-123--:R-:W-:Y:S05]  /*3c50*/  @!P0 BRA `(.L_x_71) ;  /* 0x0000007800108947 */ /* 0x00efea0003800000 */
.L_x_207:
[----:B------:R-:W-:Y:S01]  /*3c60*/  UMOV UR42, UR37 ;  /* 0x00000025002a7c82 */ /* 0x000fe20008000000 */
[----:B------:R-:W-:Y:S05]  /*3c70*/  BRA.U !UP0, `(.L_x_72) ;  /* 0x0000000508107547 */ /* 0x000fea000b800000 */
[----:B------:R-:W-:Y:S02]  /*3c80*/  UIADD3 UR42, UPT, UPT, UR66, UR37, URZ ;  /* 0x00000025422a7290 */ /* 0x000fe4000fffe0ff */
[----:B------:R-:W-:Y:S01]  /*3c90*/  UPLOP3.LUT UP2, UPT, UPT, UPT, UPT, 0x40, 0x4 ;  /* 0x000000000004789c */ /* 0x000fe20003f4e870 */
[----:B------:R-:W-:Y:S01]  /*3ca0*/  UMOV UR39, UR64 ;  /* 0x0000004000277c82 */ /* 0x000fe20008000000 */
[----:B------:R-:W-:-:S09]  /*3cb0*/  UMOV UR5, UR38 ;  /* 0x0000002600057c82 */ /* 0x000fd20008000000 */
.L_x_75:
[----:B------:R-:W-:Y:S01]  /*3cc0*/  ULEA UR7, UR5, UR41, 0x3 ;  /* 0x0000002905077291 */ /* 0x000fe2000f8e18ff */
[----:B--23--:R-:W-:Y:S11]  /*3cd0*/  @P2 BRA `(.L_x_73) ;  /* 0x00000000000c2947 */ /* 0x00cff60003800000 */
[----:B-1----:R-:W-:Y:S04]  /*3ce0*/  SHF.L.U32 R4, R2, 0x1f, RZ ;  /* 0x0000001f02047819 */ /* 0x002fe800000006ff */
[----:B------:R-:W1:Y:S02]  /*3cf0*/  SYNCS.PHASECHK.TRANS64.TRYWAIT P0, [UR7], R4 ;  /* 0x00000004ff0075a7 */ /* 0x000e640008001107 */
[----:B-1----:R-:W-:Y:S05]  /*3d00*/  @!P0 BRA `(.L_x_74) ;  /* 0x0000007400fc8947 */ /* 0x002fea0003800000 */
.L_x_73:
[----:B------:R-:W-:Y:S01]  /*3d10*/  UISETP.NE.AND UP0, UPT, UR39, 0x1, UPT ;  /* 0x000000012700788c */ /* 0x000fe2000bf05270 */
[----:B------:R-:W-:Y:S01]  /*3d20*/  PLOP3.LUT P2, PT, PT, PT, PT, 0x80, 0x8 ;  /* 0x000000000008781c */ /* 0x000fe20003f4f070 */
[----:B------:R-:W-:Y:S02]  /*3d30*/  UIADD3 UR4, UPT, UPT, UR5, 0x1, URZ ;  /* 0x0000000105047890 */ /* 0x000fe4000fffe0ff */
[----:B------:R-:W-:Y:S02]  /*3d40*/  UIADD3 UR40, UPT, UPT, UR7, 0x20, URZ ;  /* 0x0000002007287890 */ /* 0x000fe4000fffe0ff */
[----:B------:R-:W-:Y:S01]  /*3d50*/  UISETP.NE.AND UP1, UPT, UR4, 0x4, UPT ;  /* 0x000000040400788c */ /* 0x000fe2000bf25270 */
[----:B------:R-:W-:Y:S01]  /*3d60*/  PLOP3.LUT P0, PT, PT, PT, UP0, 0x80, 0x8 ;  /* 0x000000000008781c */ /* 0x000fe20003f0f008 */
[----:B------:R-:W-:Y:S02]  /*3d70*/  UIADD3 UR37, UPT, UPT, UR37, 0x1, URZ ;  /* 0x0000000125257890 */ /* 0x000fe4000fffe0ff */
[----:B------:R-:W-:Y:S02]  /*3d80*/  USEL UR6, URZ, 0x1, UP1 ;  /* 0x00000001ff067887 */ /* 0x000fe40008800000 */
[----:B------:R-:W-:Y:S02]  /*3d90*/  USEL UR38, UR4, URZ, UP1 ;  /* 0x000000ff04267287 */ /* 0x000fe40008800000 */
[----:B------:R-:W-:Y:S02]  /*3da0*/  UIADD3 UR39, UPT, UPT, UR39, -0x1, URZ ;  /* 0xffffffff27277890 */ /* 0x000fe4000fffe0ff */
[----:B------:R-:W-:Y:S01]  /*3db0*/  @UP0 ULEA UR4, UR38, UR41, 0x3 ;  /* 0x0000002926040291 */ /* 0x000fe2000f8e18ff */
[----:B------:R-:W-:Y:S01]  /*3dc0*/  LOP3.LUT R2, R2, UR6, RZ, 0x3c, !PT ;  /* 0x0000000602027c12 */ /* 0x000fe2000f8e3cff */
[----:B------:R-:W-:Y:S02]  /*3dd0*/  ULEA UR6, UR5, UR45, 0xa ;  /* 0x0000002d05067291 */ /* 0x000fe4000f8e50ff */
[----:B------:R-:W-:Y:S01]  /*3de0*/  UISETP.NE.AND UP0, UPT, UR37, UR42, UPT ;  /* 0x0000002a2500728c */ /* 0x000fe2000bf05270 */
[----:B-1----:R-:W-:Y:S01]  /*3df0*/  @P0 SHF.L.U32 R0, R2, 0x1f, RZ ;  /* 0x0000001f02000819 */ /* 0x002fe200000006ff */
[----:B------:R-:W-:Y:S02]  /*3e00*/  UIADD3 UR34, UPT, UPT, UR6, 0x2, URZ ;  /* 0x0000000206227890 */ /* 0x000fe4000fffe0ff */
[----:B------:R-:W-:Y:S01]  /*3e10*/  UIADD3 UR30, UPT, UPT, UR6, 0x4, URZ ;  /* 0x00000004061e7890 */ /* 0x000fe2000fffe0ff */
[----:B------:R2:W3:Y:S01]  /*3e20*/  @P0 SYNCS.PHASECHK.TRANS64.TRYWAIT P2, [UR4], R0 ;  /* 0x00000000ff0005a7 */ /* 0x0004e20008041104 */
[----:B------:R-:W-:Y:S02]  /*3e30*/  ULEA UR4, UR5, UR44, 0xb ;  /* 0x0000002c05047291 */ /* 0x000fe4000f8e58ff */
[----:B------:R-:W-:Y:S02]  /*3e40*/  UIADD3 UR26, UPT, UPT, UR6, 0x6, URZ ;  /* 0x00000006061a7890 */ /* 0x000fe4000fffe0ff */
        /* <DEDUP_REMOVED lines=10> */
[----:B------:R-:W-:Y:S01]  /*3ef0*/  UIADD3 UR8, UPT, UPT, UR4, 0x406, URZ ;  /* 0x0000040604087890 */ /* 0x000fe2000fffe0ff */
[----:B------:R-:W-:Y:S01]  /*3f00*/  UMOV UR7, 0x40004040 ;  /* 0x4000404000077882 */ /* 0x000fe20000000000 */
[----:B------:R-:W-:Y:S01]  /*3f10*/  UMOV UR5, 0x40004040 ;  /* 0x4000404000057882 */ /* 0x000fe20000000000 */
[----:B------:R-:W-:Y:S01]  /*3f20*/  UMOV UR35, 0x40004040 ;  /* 0x4000404000237882 */ /* 0x000fe20000000000 */
[----:B------:R1:W-:Y:S01]  /*3f30*/  UTCHMMA.2CTA gdesc[UR4], gdesc[UR6], tmem[UR36], tmem[UR62], idesc[UR63], UP2 ;  /* 0x00ff3e06040075ea */ /* 0x0003e20009200024 */
[----:B------:R-:W-:Y:S01]  /*3f40*/  UPLOP3.LUT UP2, UPT, UPT, UPT, UPT, 0x80, 0x8 ;  /* 0x000000000008789c */ /* 0x000fe20003f4f070 */
[----:B------:R-:W-:Y:S01]  /*3f50*/  UMOV UR33, 0x40004040 ;  /* 0x4000404000217882 */ /* 0x000fe20000000000 */
[----:B------:R-:W-:Y:S01]  /*3f60*/  UMOV UR31, 0x40004040 ;  /* 0x40004040001f7882 */ /* 0x000fe20000000000 */
[----:B------:R2:W-:Y:S01]  /*3f70*/  UTCHMMA.2CTA gdesc[UR32], gdesc[UR34], tmem[UR36], tmem[UR60], idesc[UR61], UPT ;  /* 0x00ff3c22200075ea */ /* 0x0005e2000ba00024 */
        /* <DEDUP_REMOVED lines=14> */
[----:B------:R-:W-:Y:S01]  /*4060*/  UMOV UR9, 0x40004040 ;  /* 0x4000404000097882 */ /* 0x000fe20000000000 */
[----:B------:R2:W-:Y:S01]  /*4070*/  UTCHMMA.2CTA gdesc[UR12], gdesc[UR14], tmem[UR36], tmem[UR50], idesc[UR51], UPT ;  /* 0x00ff320e0c0075ea */ /* 0x0005e2000ba00024 */
[----:B------:R2:W-:Y:S01]  /*4080*/  UTCHMMA.2CTA gdesc[UR8], gdesc[UR10], tmem[UR36], tmem[UR48], idesc[UR49], UPT ;  /* 0x00ff300a080075ea */ /* 0x0005e2000ba00024 */
[----:B------:R2:W-:Y:S01]  /*4090*/  UTCBAR.2CTA.MULTICAST [UR40], URZ, UR43 ;  /* 0x000000ff280073e9 */ /* 0x0005e2000820082b */
[----:B-1----:R-:W-:Y:S01]  /*40a0*/  UMOV UR5, UR38 ;  /* 0x0000002600057c82 */ /* 0x002fe20008000000 */
[----:B------:R-:W-:Y:S05]  /*40b0*/  BRA.U UP0, `(.L_x_75) ;  /* 0xfffffffd00007547 */ /* 0x000fea000b83ffff */
.L_x_72:
[----:B------:R-:W-:Y:S01]  /*40c0*/  UIADD3 UR4, UPT, UPT, UR46, 0xb0, URZ ;  /* 0x000000b02e047890 */ /* 0x000fe2000fffe0ff */
[----:B------:R-:W-:-:S08]  /*40d0*/  UMOV UR37, UR42 ;  /* 0x0000002a00257c82 */ /* 0x000fd00008000000 */
[----:B------:R4:W-:Y:S01]  /*40e0*/  UTCBAR.2CTA.MULTICAST [UR4], URZ, UR65 ;  /* 0x000000ff040073e9 */ /* 0x0009e20008200841 */
[----:B------:R-:W-:Y:S02]  /*40f0*/  NOP ;  /* 0x0000000000007918 */ /* 0x000fe40000000000 */
.L_x_70:
[----:B----4-:R-:W-:Y:S01]  /*4100*/  UIADD3 UR4, UPT, UPT, UR47, 0x1, URZ ;  /* 0x000000012f047890 */ /* 0x010fe2000fffe0ff */
[----:B------:R-:W-:-:S03]  /*4110*/  ISETP.NE.AND P0, PT, R8, 0x2, PT ;  /* 0x000000020800780c */ /* 0x000fc60003f05270 */
[----:B------:R-:W-:Y:S01]  /*4120*/  UISETP.NE.AND UP0, UPT, UR4, 0x4, UPT ;  /* 0x000000040400788c */ /* 0x000fe2000bf05270 */
[----:B-12---:R-:W-:Y:S02]  /*4130*/  SEL R0, RZ, 0x1, P0 ;  /* 0x00000001ff007807 */ /* 0x006fe40000000000 */
[----:B------:R-:W-:Y:S01]  /*4140*/  SEL R8, R8, RZ, P0 ;  /* 0x000000ff08087207 */ /* 0x000fe20000000000 */
[----:B------:R-:W-:Y:S01]  /*4150*/  USEL UR5, URZ, 0x1, UP0 ;  /* 0x00000001ff057887 */ /* 0x000fe20008000000 */
[----:B------:R-:W-:Y:S01]  /*4160*/  LOP3.LUT R3, R3, R0, RZ, 0x3c, !PT ;  /* 0x0000000003037212 */ /* 0x000fe200078e3cff */
[----:B------:R-:W-:-:S04]  /*4170*/  USEL UR47, UR4, URZ, UP0 ;  /* 0x000000ff042f7287 */ /* 0x000fc80008000000 */
[----:B------:R-:W-:Y:S01]  /*4180*/  LOP3.LUT R9, R9, UR5, RZ, 0x3c, !PT ;  /* 0x0000000509097c12 */ /* 0x000fe2000f8e3cff */
[----:B------:R-:W-:Y:S07]  /*4190*/  @P1 BRA `(.L_x_76) ;  /* 0xfffffff800381947 */ /* 0x000fee000383ffff */
[----:B------:R-:W1:Y:S01]  /*41a0*/  S2UR UR8, SR_CgaCtaId ;  /* 0x00000000000879c3 */ /* 0x000e620000008800 */
[----:B------:R-:W-:Y:S01]  /*41b0*/  ELECT P0, URZ, PT ;  /* 0x0000000000ff782f */ /* 0x000fe20003800000 */
[----:B------:R-:W-:Y:S01]  /*41c0*/  HFMA2 R0, -RZ, RZ, 0, 5.9604644775390625e-08 ;  /* 0x00000001ff007431 */ /* 0x000fe200000001ff */
[----:B------:R-:W-:-:S05]  /*41d0*/  UMOV UR4, 0x40 ;  /* 0x0000004000047882 */ /* 0x000fca0000000000 */
[----:B------:R-:W-:Y:S01]  /*41e0*/  UVIRTCOUNT.DEALLOC.SMPOOL 0x80 ;  /* 0x000000800000784c */ /* 0x000fe20000000000 */
[----:B------:R-:W-:Y:S02]  /*41f0*/  UISETP.NE.AND UP1, UPT, UR68, URZ, UPT ;  /* 0x000000ff4400728c */ /* 0x000fe4000bf25270 */
[----:B-1----:R-:W-:-:S09]  /*4200*/  ULEA UR8, UR8, UR4, 0x18 ;  /* 0x0000000408087291 */ /* 0x002fd2000f8ec0ff */
[----:B------:R1:W-:Y:S01]  /*4210*/  @P0 STS.U8 [UR8+0x1c], R0 ;  /* 0x00001c00ff000988 */ /* 0x0003e20008000008 */
[----:B------:R-:W-:Y:S05]  /*4220*/  BRA.U UP1, `(.L_x_77) ;  /* 0x0000000101a07547 */ /* 0x000fea000b800000 */
[----:B------:R-:W-:Y:S01]  /*4230*/  UIADD3 UR7, UPT, UPT, UR41, 0xd0, URZ ;  /* 0x000000d029077890 */ /* 0x000fe2000fffe0ff */
[----:B------:R-:W-:-:S03]  /*4240*/  SHF.L.U32 R2, R9, 0x1f, RZ ;  /* 0x0000001f09027819 */ /* 0x000fc600000006ff */
[----:B------:R-:W-:-:S09]  /*4250*/  ULEA UR4, UR47, UR7, 0x3 ;  /* 0x000000072f047291 */ /* 0x000fd2000f8e18ff */
[----:B------:R-:W2:Y:S02]  /*4260*/  SYNCS.PHASECHK.TRANS64.TRYWAIT P0, [UR4], R2 ;  /* 0x00000002ff0075a7 */ /* 0x000ea40008001104 */
[----:B--2---:R-:W-:Y:S05]  /*4270*/  @!P0 BRA `(.L_x_78) ;  /* 0x0000007000b88947 */ /* 0x004fea0003800000 */
.L_x_210:
        /* <DEDUP_REMOVED lines=9> */
.L_x_212:
        /* <DEDUP_REMOVED lines=9> */
.L_x_214:
[----:B------:R-:W-:-:S04]  /*43a0*/  UIADD3 UR4, UPT, UPT, UR4, 0x1, URZ ;  /* 0x0000000104047890 */ /* 0x000fc8000fffe0ff */
[----:B------:R-:W-:-:S04]  /*43b0*/  UISETP.NE.AND UP0, UPT, UR4, 0x4, UPT ;  /* 0x000000040400788c */ /* 0x000fc8000bf05270 */
[----:B------:R-:W-:Y:S02]  /*43c0*/  USEL UR5, URZ, 0x1, UP0 ;  /* 0x00000001ff057887 */ /* 0x000fe40008000000 */
[----:B------:R-:W-:-:S04]  /*43d0*/  USEL UR4, UR4, URZ, UP0 ;  /* 0x000000ff04047287 */ /* 0x000fc80008000000 */
[----:B------:R-:W-:Y:S01]  /*43e0*/  ULEA UR4, UR4, UR7, 0x3 ;  /* 0x0000000704047291 */ /* 0x000fe2000f8e18ff */
[----:B------:R-:W-:-:S04]  /*43f0*/  LOP3.LUT R2, R2, UR5, RZ, 0x3c, !PT ;  /* 0x0000000502027c12 */ /* 0x000fc8000f8e3cff */
[----:B------:R-:W-:Y:S01]  /*4400*/  SHF.L.U32 R2, R2, 0x1f, RZ ;  /* 0x0000001f02027819 */ /* 0x000fe200000006ff */
[----:B-1----:R-:W-:-:S04]  /*4410*/  IMAD.U32 R0, RZ, RZ, UR4 ;  /* 0x00000004ff007e24 */ /* 0x002fc8000f8e00ff */
[----:B------:R1:W2:Y:S03]  /*4420*/  SYNCS.PHASECHK.TRANS64.TRYWAIT P0, [R0+URZ], R2 ;  /* 0x00000002000075a7 */ /* 0x0002a600080011ff */
[----:B--2---:R-:W-:Y:S05]  /*4430*/  @!P0 NANOSLEEP.SYNCS 0x989680 ;  /* 0x009896800000895d */ /* 0x004fea0003900000 */
[----:B------:R-:W2:Y:S02]  /*4440*/  @!P0 SYNCS.PHASECHK.TRANS64 P0, [R0+URZ], R2 ;  /* 0x00000002000085a7 */ /* 0x000ea400080010ff */
[----:B--2---:R-:W-:Y:S05]  /*4450*/  @P0 BRA `(.L_x_81) ;  /* 0x0000000000200947 */ /* 0x004fea0003800000 */
.L_x_82:
[----:B--2---:R2:W4:Y:S02]  /*4460*/  SYNCS.PHASECHK.TRANS64.TRYWAIT P0, [R0+URZ], R2 ;  /* 0x00000002000075a7 */ /* 0x00452400080011ff */
[----:B----4-:R-:W-:Y:S05]  /*4470*/  @!P0 NANOSLEEP.SYNCS 0x989680 ;  /* 0x009896800000895d */ /* 0x010fea0003900000 */
[----:B------:R-:W4:Y:S02]  /*4480*/  @!P0 SYNCS.PHASECHK.TRANS64 P0, [R0+URZ], R2 ;  /* 0x00000002000085a7 */ /* 0x000f2400080010ff */
[----:B----4-:R-:W-:Y:S05]  /*4490*/  @!P0 BRA `(.L_x_82) ;  /* 0xfffffffc00f08947 */ /* 0x010fea000383ffff */
[----:B------:R-:W-:Y:S05]  /*44a0*/  BRA `(.L_x_81) ;  /* 0x00000000000c7947 */ /* 0x000fea0003800000 */
.L_x_77:
[----:B------:R-:W-:-:S04]  /*44b0*/  UIADD3 UR4, UPT, UPT, UR41, 0x110, URZ ;  /* 0x0000011029047890 */ /* 0x000fc8000fffe0ff */
[----:B------:R-:W-:-:S09]  /*44c0*/  UPRMT UR4, UR69, 0x654, UR4 ;  /* 0x0000065445047896 */ /* 0x000fd20008000004 */
[----:B------:R-:W-:Y:S03]  /*44d0*/  SYNCS.ARRIVE.TRANS64.RED.A1T0 RZ, [UR4], RZ ;  /* 0x000000ffffff79a7 */ /* 0x000fe60008100404 */
.L_x_81:
[----:B-12---:R-:W-:Y:S01]  /*44e0*/  SHF.L.U32 R2, RZ, 0x1f, RZ ;  /* 0x0000001fff027819 */ /* 0x006fe200000006ff */
[----:B------:R-:W-:Y:S01]  /*44f0*/  UIADD3 UR4, UPT, UPT, UR41, 0x110, URZ ;  /* 0x0000011029047890 */ /* 0x000fe2000fffe0ff */
[----:B------:R-:W-:Y:S02]  /*4500*/  PLOP3.LUT P0, PT, PT, PT, UP1, 0x80, 0x8 ;  /* 0x000000000008781c */ /* 0x000fe40003f0f018 */
[----:B------:R-:W1:Y:S02]  /*4510*/  SYNCS.PHASECHK.TRANS64.TRYWAIT P1, [UR41+0x110], R2 ;  /* 0x00011002ff0075a7 */ /* 0x000e640008021129 */
[----:B-1----:R-:W-:Y:S09]  /*4520*/  @!P1 BRA `(.L_x_83) ;  /* 0x0000007000549947 */ /* 0x002ff20003800000 */
.L_x_216:
[----:B------:R-:W-:Y:S01]  /*4530*/  @!UP1 UPRMT UR4, UR69, 0x654, UR4 ;  /* 0x0000065445049896 */ /* 0x000fe20008000004 */
[----:B------:R-:W-:Y:S01]  /*4540*/  UMOV UR5, 0xffff ;  /* 0x0000ffff00057882 */ /* 0x000fe20000000000 */
[----:B------:R-:W-:-:S07]  /*4550*/  UMOV UR6, 0x1 ;  /* 0x0000000100067882 */ /* 0x000fce0000000000 */
[----:B------:R-:W-:Y:S01]  /*4560*/  @!P0 SYNCS.ARRIVE.TRANS64.RED.A1T0 RZ, [UR4], RZ ;  /* 0x000000ffffff89a7 */ /* 0x000fe20008100404 */
[----:B------:R-:W-:Y:S01]  /*4570*/  NOP ;  /* 0x0000000000007918 */ /* 0x000fe20000000000 */
[----:B-1----:R-:W1:Y:S01]  /*4580*/  LDS R0, [UR8+0x14] ;  /* 0x00001408ff007984 */ /* 0x002e620008000800 */
[----:B------:R-:W-:-:S04]  /*4590*/  ULOP3.LUT UR4, UR67, 0xffff, URZ, 0xc0, !UPT ;  /* 0x0000ffff43047892 */ /* 0x000fc8000f8ec0ff */
[----:B------:R-:W-:-:S04]  /*45a0*/  USHF.R.U32.HI UR4, URZ, 0x5, UR4 ;  /* 0x00000005ff047899 */ /* 0x000fc80008011604 */
[----:B------:R-:W-:Y:S02]  /*45b0*/  USHF.L.U32 UR5, UR5, UR4, URZ ;  /* 0x0000000405057299 */ /* 0x000fe400080006ff */
[----:B------:R-:W-:-:S04]  /*45c0*/  USHF.L.U32 UR4, UR6, UR4, URZ ;  /* 0x0000000406047299 */ /* 0x000fc800080006ff */
[----:B-1----:R-:W-:-:S04]  /*45d0*/  LOP3.LUT R0, R0, UR5, RZ, 0xc0, !PT ;  /* 0x0000000500007c12 */ /* 0x002fc8000f8ec0ff */
[----:B------:R-:W-:-:S13]  /*45e0*/  ISETP.NE.AND P0, PT, R0, UR5, PT ;  /* 0x0000000500007c0c */ /* 0x000fda000bf05270 */
[----:B------:R-:W-:Y:S05]  /*45f0*/  @P0 BRA `(.L_x_84) ;  /* 0x0000000000580947 */ /* 0x000fea0003800000 */
[----:B------:R-:W1:Y:S02]  /*4600*/  LDS R0, [UR8+0x18] ;  /* 0x00001808ff007984 */ /* 0x000e640008000800 */
[----:B-1----:R-:W-:-:S04]  /*4610*/  LOP3.LUT R0, R0, UR4, RZ, 0xc0, !PT ;  /* 0x0000000400007c12 */ /* 0x002fc8000f8ec0ff */
[----:B------:R-:W-:-:S13]  /*4620*/  ISETP.NE.AND P0, PT, R0, UR4, PT ;  /* 0x0000000400007c0c */ /* 0x000fda000bf05270 */
[----:B------:R-:W-:Y:S05]  /*4630*/  @P0 BRA `(.L_x_85) ;  /* 0x00000000003c0947 */ /* 0x000fea0003800000 */
[----:B------:R-:W1:Y:S01]  /*4640*/  S2R R2, SR_LANEID ;  /* 0x0000000000027919 */ /* 0x000e620000000000 */
[----:B------:R-:W-:-:S06]  /*4650*/  ULOP3.LUT UR5, URZ, UR5, URZ, 0x33, !UPT ;  /* 0x00000005ff057292 */ /* 0x000fcc000f8e33ff */
[----:B------:R-:W-:-:S04]  /*4660*/  IMAD.U32 R0, RZ, RZ, UR5 ;  /* 0x00000005ff007e24 */ /* 0x000fc8000f8e00ff */
[----:B------:R2:W4:Y:S02]  /*4670*/  REDUX UR7, R0 ;  /* 0x00000000000773c4 */ /* 0x0005240000000000 */
[----:B------:R1:W-:Y:S01]  /*4680*/  UTCATOMSWS.AND URZ, UR5 ;  /* 0x0000000500ff79e3 */ /* 0x0003e20008000000 */
[----:B--2---:R-:W-:Y:S01]  /*4690*/  LOP3.LUT R0, RZ, UR4, RZ, 0x33, !PT ;  /* 0x00000004ff007c12 */ /* 0x004fe2000f8e33ff */
[----:B------:R-:W-:Y:S02]  /*46a0*/  VOTEU.ANY UR4, UPT, PT ;  /* 0x0000000000047886 */ /* 0x000fe400038e0100 */
[----:B------:R-:W-:Y:S02]  /*46b0*/  UFLO.U32 UR4, UR4 ;  /* 0x00000004000472bd */ /* 0x000fe400080e0000 */
[----:B------:R-:W2:Y:S04]  /*46c0*/  REDUX UR6, R0 ;  /* 0x00000000000673c4 */ /* 0x000ea80000000000 */
[----:B-1----:R-:W-:-:S02]  /*46d0*/  ISETP.EQ.U32.AND P0, PT, R2, UR4, PT ;  /* 0x0000000402007c0c */ /* 0x002fc4000bf02070 */
[----:B----4-:R-:W-:-:S11]  /*46e0*/  MOV R2, UR7 ;  /* 0x0000000700027c02 */ /* 0x010fd60008000f00 */
[----:B------:R1:W-:Y:S01]  /*46f0*/  @P0 ATOMS.AND RZ, [UR8+0x14], R2 ;  /* 0x00001402ffff098c */ /* 0x0003e2000a800008 */
[----:B--2---:R-:W-:-:S05]  /*4700*/  IMAD.U32 R0, RZ, RZ, UR6 ;  /* 0x00000006ff007e24 */ /* 0x004fca000f8e00ff */
[----:B------:R1:W-:Y:S01]  /*4710*/  @P0 ATOMS.AND RZ, [UR8+0x18], R0 ;  /* 0x00001800ffff098c */ /* 0x0003e2000a800008 */
[----:B------:R-:W-:Y:S05]  /*4720*/  BRA `(.L_x_86) ;  /* 0x0000000000147947 */ /* 0x000fea0003800000 */
.L_x_85:
[----:B------:R-:W-:Y:S02]  /*4730*/  MOV R2, 0x4750 ;  /* 0x0000475000027802 */ /* 0x000fe40000000f00 */
[----:B---3-5:R-:W-:Y:S05]  /*4740*/  CALL.REL.NOINC `($__internal_0_$__cuda_sm10x_tcgen05_guardrail_trap_col_being_dealloced_not_returned_by_alloc) ;  /* 0x0000007400e47944 */ /* 0x028fea0003c00000 */
[----:B------:R-:W-:Y:S05]  /*4750*/  BRA `(.L_x_86) ;  /* 0x0000000000087947 */ /* 0x000fea0003800000 */
.L_x_84:
[----:B------:R-:W-:Y:S02]  /*4760*/  MOV R2, 0x4780 ;  /* 0x0000478000027802 */ /* 0x000fe40000000f00 */
[----:B---3-5:R-:W-:Y:S05]  /*4770*/  CALL.REL.NOINC `($__internal_2_$__cuda_sm10x_tcgen05_guardrail_trap_unallocated_columns_being_dealloced) ;  /* 0x0000007400f07944 */ /* 0x028fea0003c00000 */
.L_x_86:
[----:B------:R-:W-:Y:S01]  /*4780*/  NOP ;  /* 0x0000000000007918 */ /* 0x000fe20000000000 */
[----:B------:R-:W-:Y:S05]  /*4790*/  EXIT ;  /* 0x000000000000794d */ /* 0x000fea0003800000 */
.L_x_57:
[----:B------:R-:W-:-:S09]  /*47a0*/  UISETP.NE.OR UP0, UPT, UR20, 0x3, !UP4 ;  /* 0x000000031400788c */ /* 0x000fd2000e705670 */
[----:B------:R-:W-:Y:S05]  /*47b0*/  BRA.U UP0, `(.L_x_87) ;  /* 0x0000001500fc7547 */ /* 0x000fea000b800000 */
[----:B------:R-:W2:Y:S01]  /*47c0*/  LDCU.64 UR4, c[0x0][0x888] ;  /* 0x00011100ff0477ac */ /* 0x000ea20008000a00 */
[----:B------:R-:W3:Y:S01]  /*47d0*/  LDC.64 R12, c[0x0][0x348] ;  /* 0x0000d200ff0c7b82 */ /* 0x000ee20000000a00 */
[----:B------:R-:W-:Y:S01]  /*47e0*/  HFMA2 R10, -RZ, RZ, 0, 0 ;  /* 0x00000000ff0a7431 */ /* 0x000fe200000001ff */
[----:B------:R-:W-:Y:S01]  /*47f0*/  MOV R9, RZ ;  /* 0x000000ff00097202 */ /* 0x000fe20000000f00 */
[----:B------:R-:W4:Y:S01]  /*4800*/  LDCU UR38, c[0x0][0x370] ;  /* 0x00006e00ff2677ac */ /* 0x000f220008000800 */
[----:B------:R-:W-:Y:S01]  /*4810*/  HFMA2 R3, -RZ, RZ, 0, 0.0078125 ;  /* 0x00002000ff037431 */ /* 0x000fe200000001ff */
[----:B------:R-:W4:Y:S01]  /*4820*/  LDCU.128 UR48, c[0x0][0xb10] ;  /* 0x00016200ff3077ac */ /* 0x000f220008000c00 */
[----:B------:R-:W1:Y:S01]  /*4830*/  LDCU UR37, c[0x0][0x374] ;  /* 0x00006e80ff2577ac */ /* 0x000e620008000800 */
[----:B------:R-:W1:Y:S01]  /*4840*/  LDCU.64 UR30, c[0x0][0x890] ;  /* 0x00011200ff1e77ac */ /* 0x000e620008000a00 */
[----:B--2---:R-:W-:Y:S01]  /*4850*/  UISETP.NE.U32.AND UP0, UPT, UR4, URZ, UPT ;  /* 0x000000ff0400728c */ /* 0x004fe2000bf05070 */
[----:B------:R-:W2:Y:S01]  /*4860*/  LDCU UR15, c[0x0][0xb0c] ;  /* 0x00016180ff0f77ac */ /* 0x000ea20008000800 */
[----:B------:R-:W3:Y:S01]  /*4870*/  LDCU UR47, c[0x0][0xb20] ;  /* 0x00016400ff2f77ac */ /* 0x000ee20008000800 */
[----:B------:R-:W3:Y:S01]  /*4880*/  LDCU UR4, c[0x0][0xb30] ;  /* 0x00016600ff0477ac */ /* 0x000ee20008000800 */
[----:B----4-:R-:W-:-:S02]  /*4890*/  UIMAD.WIDE.U32 UR6, UR38, UR48, URZ ;  /* 0x00000030260672a5 */ /* 0x010fc4000f8e00ff */
[----:B-1----:R-:W-:Y:S02]  /*48a0*/  UIMAD.WIDE.U32 UR8, UR37, UR51, URZ ;  /* 0x00000033250872a5 */ /* 0x002fe4000f8e00ff */
[----:B------:R-:W-:Y:S01]  /*48b0*/  UISETP.NE.AND.EX UP6, UPT, UR5, URZ, UPT, UP0 ;  /* 0x000000ff0500728c */ /* 0x000fe2000bfc5300 */
[----:B------:R-:W-:Y:S01]  /*48c0*/  UMOV UR21, 0x400 ;  /* 0x0000040000157882 */ /* 0x000fe20000000000 */
[----:B------:R-:W-:Y:S02]  /*48d0*/  UISETP.NE.AND UP0, UPT, UR45, 0x1, UPT ;  /* 0x000000012d00788c */ /* 0x000fe4000bf05270 */
[----:B------:R-:W-:Y:S02]  /*48e0*/  UISETP.NE.U32.AND UP0, UPT, UR30, URZ, UPT ;  /* 0x000000ff1e00728c */ /* 0x000fe4000bf05070 */
[----:B------:R-:W-:Y:S01]  /*48f0*/  ULEA UR21, UR52, UR21, 0x18 ;  /* 0x0000001534157291 */ /* 0x000fe2000f8ec0ff */
[----:B------:R-:W-:Y:S01]  /*4900*/  UMOV UR6, UR7 ;  /* 0x0000000700067c82 */ /* 0x000fe20008000000 */
[----:B------:R-:W-:Y:S01]  /*4910*/  UMOV UR39, UR9 ;  /* 0x0000000900277c82 */ /* 0x000fe20008000000 */
[----:B------:R-:W-:-:S02]  /*4920*/  UISETP.GE.AND UP2, UPT, UR45, 0x1, UPT ;  /* 0x000000012d00788c */ /* 0x000fc4000bf46270 */
[----:B------:R-:W-:Y:S02]  /*4930*/  UISETP.NE.AND.EX UP5, UPT, UR31, URZ, UPT, UP0 ;  /* 0x000000ff1f00728c */ /* 0x000fe4000bfa5300 */
[----:B------:R-:W-:Y:S01]  /*4940*/  UPLOP3.LUT UP3, UPT, UPT, UPT, UPT, 0x40, 0x4 ;  /* 0x000000000004789c */ /* 0x000fe20003f6e870 */
[----:B------:R-:W1:Y:S01]  /*4950*/  LDCU.64 UR22, c[0x0][0xb28] ;  /* 0x00016500ff1677ac */ /* 0x000e620008000a00 */
[----:B--2---:R-:W-:Y:S02]  /*4960*/  UISETP.NE.AND UP2, UPT, UR15, 0x1, UPT ;  /* 0x000000010f00788c */ /* 0x004fe4000bf45270 */
[----:B------:R-:W-:Y:S02]  /*4970*/  UIADD3 UR41, UPT, UPT, UR21, 0x40, URZ ;  /* 0x0000004015297890 */ /* 0x000fe4000fffe0ff */
[----:B------:R-:W-:Y:S02]  /*4980*/  UIADD3 UR33, UPT, UPT, UR21, 0x48, URZ ;  /* 0x0000004815217890 */ /* 0x000fe4000fffe0ff */
[----:B------:R-:W-:-:S02]  /*4990*/  UIADD3 UR25, UPT, UPT, UR21, 0x50, URZ ;  /* 0x0000005015197890 */ /* 0x000fc4000fffe0ff */
[----:B------:R-:W-:Y:S02]  /*49a0*/  UIADD3 UR17, UPT, UPT, UR21, 0x58, URZ ;  /* 0x0000005815117890 */ /* 0x000fe4000fffe0ff */
[----:B------:R-:W-:Y:S02]  /*49b0*/  USHF.R.U32.HI UR46, URZ, UR49, UR6 ;  /* 0x00000031ff2e7299 */ /* 0x000fe40008011606 */
[----:B---3--:R-:W-:Y:S02]  /*49c0*/  USHF.R.U32.HI UR39, URZ, UR47, UR39 ;  /* 0x0000002fff277299 */ /* 0x008fe40008011627 */
[----:B------:R-:W-:Y:S02]  /*49d0*/  UISETP.NE.AND UP0, UPT, UR50, 0x1, UPT ;  /* 0x000000013200788c */ /* 0x000fe4000bf05270 */
[----:B------:R-:W-:-:S11]  /*49e0*/  UISETP.NE.AND UP4, UPT, UR4, 0x1, UPT ;  /* 0x000000010400788c */ /* 0x000fd6000bf85270 */
.L_x_102:
[C---:B------:R-:W-:Y:S02]  /*49f0*/  LEA R8, R10.reuse, UR21, 0x3 ;  /* 0x000000150a087c11 */ /* 0x040fe4000f8e18ff */
[----:B------:R-:W-:Y:S02]  /*4a00*/  SHF.L.U32 R0, R9, 0x1f, RZ ;  /* 0x0000001f09007819 */ /* 0x000fe400000006ff */
[----:B------:R-:W-:Y:S02]  /*4a10*/  LEA R4, R10, UR21, 0x4 ;  /* 0x000000150a047c11 */ /* 0x000fe4000f8e20ff */
[----:B--2---:R-:W2:Y:S02]  /*4a20*/  SYNCS.PHASECHK.TRANS64.TRYWAIT P0, [R8+URZ+0x90], R0 ;  /* 0x00009000080075a7 */ /* 0x004ea400080011ff */
[----:B--2---:R-:W-:Y:S05]  /*4a30*/  @!P0 BRA `(.L_x_88) ;  /* 0x0000006c00288947 */ /* 0x004fea0003800000 */
.L_x_217:
[----:B------:R-:W3:Y:S01]  /*4a40*/  LDS.128 R4, [R4+0x120] ;  /* 0x0001200004047984 */ /* 0x000ee20000000c00 */
[----:B------:R-:W-:Y:S01]  /*4a50*/  UISETP.GE.AND UP0, UPT, UR45, 0x1, UPT ;  /* 0x000000012d00788c */ /* 0x000fe2000bf06270 */
[----:B------:R-:W-:Y:S01]  /*4a60*/  @!PT LDS RZ, [RZ] ;  /* 0x00000000fffff984 */ /* 0x000fe20000000800 */
[----:B------:R-:W-:Y:S01]  /*4a70*/  @!PT LDS RZ, [RZ] ;  /* 0x00000000fffff984 */ /* 0x000fe20000000800 */
[----:B------:R-:W-:Y:S01]  /*4a80*/  @!PT LDS RZ, [RZ] ;  /* 0x00000000fffff984 */ /* 0x000fe20000000800 */
[----:B------:R-:W-:Y:S01]  /*4a90*/  @!PT LDS RZ, [RZ] ;  /* 0x00000000fffff984 */ /* 0x000fe20000000800 */
[----:B------:R4:W-:Y:S06]  /*4aa0*/  MEMBAR.ALL.CTA ;  /* 0x0000000000007992 */ /* 0x0009ec0000008000 */
[----:B----4-:R-:W4:Y:S01]  /*4ab0*/  FENCE.VIEW.ASYNC.S ;  /* 0x00000000000073c6 */ /* 0x010f220000000000 */
[----:B---3--:R-:W-:Y:S11]  /*4ac0*/  LOP3.LUT P0, RZ, R6, 0x1, RZ, 0xc0, !PT ;  /* 0x0000000106ff7812 */ /* 0x008ff6000780c0ff */
[----:B------:R-:W-:Y:S02]  /*4ad0*/  @!UPT UIADD3 URZ, UPT, UPT, URZ, URZ, URZ ;  /* 0x000000fffffff290 */ /* 0x000fe4000fffe0ff */
[----:B----4-:R-:W-:Y:S01]  /*4ae0*/  VOTEU.ANY UP2, P0 ;  /* 0x0000000000ff7886 */ /* 0x010fe20000040100 */
[----:B------:R-:W-:Y:S11]  /*4af0*/  PLOP3.LUT P0, PT, PT, PT, UP2, 0x80, 0x8 ;  /* 0x000000000008781c */ /* 0x000ff60003f0f028 */
[----:B------:R-:W-:Y:S02]  /*4b00*/  @!UPT UIADD3 URZ, UPT, UPT, URZ, URZ, URZ ;  /* 0x000000fffffff290 */ /* 0x000fe4000fffe0ff */
[----:B--2---:R-:W-:Y:S02]  /*4b10*/  @P0 SHF.R.U32.HI R0, RZ, 0x10, R5 ;  /* 0x00000010ff000819 */ /* 0x004fe40000011605 */
[----:B------:R-:W-:Y:S02]  /*4b20*/  @P0 MOV R2, R4 ;  /* 0x0000000400020202 */ /* 0x000fe40000000f00 */
[----:B------:R-:W-:Y:S01]  /*4b30*/  @P0 R2UR UR4, R0 ;  /* 0x00000000000402ca */ /* 0x000fe200000e0000 */
[----:B------:R-:W-:Y:S01]  /*4b40*/  VIADD R0, R8, 0xa0 ;  /* 0x000000a008007836 */ /* 0x000fe20000000000 */
[----:B------:R-:W-:Y:S02]  /*4b50*/  @P0 LOP3.LUT R4, R5, 0xffff, RZ, 0xc0, !PT ;  /* 0x0000ffff05040812 */ /* 0x000fe400078ec0ff */
[----:B------:R-:W-:Y:S02]  /*4b60*/  @P0 R2UR UR6, R2 ;  /* 0x00000000020602ca */ /* 0x000fe400000e0000 */
[----:B------:R-:W-:Y:S02]  /*4b70*/  PRMT R0, RZ, 0x654, R0 ;  /* 0x00000654ff007816 */ /* 0x000fe40000000000 */
[----:B------:R-:W-:Y:S02]  /*4b80*/  @P0 R2UR UR5, R4 ;  /* 0x00000000040502ca */ /* 0x000fe400000e0000 */
[----:B------:R2:W-:Y:S03]  /*4b90*/  SYNCS.ARRIVE.TRANS64.RED.A1T0 RZ, [R0+URZ], RZ ;  /* 0x000000ff00ff79a7 */ /* 0x0005e600081004ff */
[----:B------:R-:W-:Y:S04]  /*4ba0*/  @UP2 UMOV UR29, UR4 ;  /* 0x00000004001d2c82 */ /* 0x000fe80008000000 */
[----:B------:R-:W-:Y:S04]  /*4bb0*/  @UP2 UMOV UR14, UR6 ;  /* 0x00000006000e2c82 */ /* 0x000fe80008000000 */
[----:B------:R-:W-:Y:S01]  /*4bc0*/  @UP2 UMOV UR13, UR5 ;  /* 0x00000005000d2c82 */ /* 0x000fe20008000000 */
[----:B------:R-:W-:Y:S05]  /*4bd0*/  BRA.U !UP0, `(.L_x_89) ;  /* 0x0000000108c07547 */ /* 0x000fea000b800000 */
[----:B------:R-:W-:Y:S02]  /*4be0*/  UIMAD.WIDE.U32 UR18, UR13, UR51, URZ ;  /* 0x000000330d1272a5 */ /* 0x000fe4000f8e00ff */
[----:B------:R-:W-:Y:S02]  /*4bf0*/  UP2UR UR16, UPR, URZ, 0x4 ;  /* 0x00000004ff107883 */ /* 0x000fe40008000000 */
[----:B------:R-:W-:Y:S02]  /*4c00*/  UISETP.NE.AND UP2, UPT, UR50, 0x1, UPT ;  /* 0x000000013200788c */ /* 0x000fe4000bf45270 */
[----:B------:R-:W-:Y:S02]  /*4c10*/  UIMAD.WIDE.U32 UR26, UR14, UR48, URZ ;  /* 0x000000300e1a72a5 */ /* 0x000fe4000f8e00ff */
[----:B------:R-:W-:Y:S02]  /*4c20*/  USEL UR4, UR37, UR39, !UP2 ;  /* 0x0000002725047287 */ /* 0x000fe4000d000000 */
[----:B------:R-:W-:Y:S02]  /*4c30*/  UISETP.NE.AND UP0, UPT, UR15, 0x1, UPT ;  /* 0x000000010f00788c */ /* 0x000fe4000bf05270 */
[----:B------:R-:W-:Y:S02]  /*4c40*/  UP2UR UR20, UPR, URZ, 0x2 ;  /* 0x00000002ff147883 */ /* 0x000fe40008000000 */
[----:B------:R-:W-:Y:S02]  /*4c50*/  UISETP.NE.AND UP1, UPT, UR45, 0x1, UPT ;  /* 0x000000012d00788c */ /* 0x000fe4000bf25270 */
[----:B-1----:R-:W-:Y:S02]  /*4c60*/  UIMAD.WIDE.U32 UR8, UR4, UR22, URZ ;  /* 0x00000016040872a5 */ /* 0x002fe4000f8e00ff */
[----:B------:R-:W-:Y:S01]  /*4c70*/  USEL UR7, UR38, UR46, !UP0 ;  /* 0x0000002e26077287 */ /* 0x000fe2000c000000 */
[----:B------:R-:W-:Y:S02]  /*4c80*/  UMOV UR5, UR19 ;  /* 0x0000001300057c82 */ /* 0x000fe40008000000 */
[----:B------:R-:W-:Y:S02]  /*4c90*/  USHF.R.U32.HI UR6, URZ, UR47, UR5 ;  /* 0x0000002fff067299 */ /* 0x000fe40008011605 */
[----:B------:R-:W-:Y:S02]  /*4ca0*/  UIMAD.WIDE.U32 UR10, UR7, UR22, URZ ;  /* 0x00000016070a72a5 */ /* 0x000fe4000f8e00ff */
[----:B------:R-:W-:Y:S02]  /*4cb0*/  USEL UR6, UR13, UR6, !UP2 ;  /* 0x000000060d067287 */ /* 0x000fe4000d000000 */
[----:B------:R-:W-:Y:S01]  /*4cc0*/  UISETP.NE.AND UP2, UPT, UR16, URZ, UPT ;  /* 0x000000ff1000728c */ /* 0x000fe2000bf45270 */
[----:B------:R-:W-:Y:S02]  /*4cd0*/  UMOV UR5, UR27 ;  /* 0x0000001b00057c82 */ /* 0x000fe40008000000 */
[----:B------:R-:W-:Y:S03]  /*4ce0*/  USHF.R.U32.HI UR12, URZ, UR49, UR5 ;  /* 0x00000031ff0c7299 */ /* 0x000fe60008011605 */
[----:B------:R-:W-:Y:S02]  /*4cf0*/  UMOV UR5, UR9 ;  /* 0x0000000900057c82 */ /* 0x000fe40008000000 */
[----:B------:R-:W-:Y:S03]  /*4d00*/  @UP1 USHF.R.U32.HI UR4, URZ, UR23, UR5 ;  /* 0x00000017ff041299 */ /* 0x000fe60008011605 */
[----:B------:R-:W-:Y:S01]  /*4d10*/  UMOV UR5, UR11 ;  /* 0x0000000b00057c82 */ /* 0x000fe20008000000 */
[----:B------:R-:W-:Y:S02]  /*4d20*/  UIMAD UR4, UR45, UR4, URZ ;  /* 0x000000042d0472a4 */ /* 0x000fe4000f8e02ff */
[----:B------:R-:W-:Y:S02]  /*4d30*/  @UP1 USHF.R.U32.HI UR7, URZ, UR23, UR5 ;  /* 0x00000017ff071299 */ /* 0x000fe40008011605 */
[----:B------:R-:W-:Y:S02]  /*4d40*/  USEL UR5, UR14, UR12, !UP0 ;  /* 0x0000000c0e057287 */ /* 0x000fe4000c000000 */
[----:B------:R-:W-:Y:S02]  /*4d50*/  UIMAD.WIDE.U32 UR10, UR6, UR22, URZ ;  /* 0x00000016060a72a5 */ /* 0x000fe4000f8e00ff */
[----:B------:R-:W-:Y:S02]  /*4d60*/  UIMAD UR8, UR45, UR7, URZ ;  /* 0x000000072d0872a4 */ /* 0x000fe4000f8e02ff */
[----:B------:R-:W-:Y:S03]  /*4d70*/  UISETP.GE.AND UP0, UPT, UR6, UR4, UPT ;  /* 0x000000040600728c */ /* 0x000fe6000bf06270 */
[----:B------:R-:W-:Y:S01]  /*4d80*/  UMOV UR4, UR11 ;  /* 0x0000000b00047c82 */ /* 0x000fe20008000000 */
[----:B------:R-:W-:Y:S02]  /*4d90*/  UISETP.GE.OR UP0, UPT, UR5, UR8, UP0 ;  /* 0x000000080500728c */ /* 0x000fe40008706670 */
[----:B------:R-:W-:Y:S02]  /*4da0*/  USHF.R.U32.HI UR4, URZ, UR23, UR4 ;  /* 0x00000017ff047299 */ /* 0x000fe40008011604 */
[----:B------:R-:W-:Y:S02]  /*4db0*/  UIMAD.WIDE.U32 UR8, UR5, UR22, URZ ;  /* 0x00000016050872a5 */ /* 0x000fe4000f8e00ff */
[----:B------:R-:W-:Y:S04]  /*4dc0*/  USEL UR10, UR6, UR4, !UP1 ;  /* 0x00000004060a7287 */ /* 0x000fe8000c800000 */
[----:B------:R-:W-:Y:S01]  /*4dd0*/  UIADD3 UR11, UPT, UPT, -UR10, URZ, URZ ;  /* 0x000000ff0a0b7290 */ /* 0x000fe2000fffe1ff */
[----:B------:R-:W-:Y:S02]  /*4de0*/  @!UP0 UMOV UR4, UR9 ;  /* 0x0000000900048c82 */ /* 0x000fe40008000000 */
[----:B------:R-:W-:Y:S02]  /*4df0*/  @!UP0 USHF.R.U32.HI UR4, URZ, UR23, UR4 ;  /* 0x00000017ff048299 */ /* 0x000fe40008011604 */
[----:B------:R-:W-:Y:S02]  /*4e00*/  UIMAD UR8, UR45, UR11, UR6 ;  /* 0x0000000b2d0872a4 */ /* 0x000fe4000f8e0206 */
[----:B------:R-:W-:Y:S02]  /*4e10*/  @!UP0 USEL UR4, UR5, UR4, !UP1 ;  /* 0x0000000405048287 */ /* 0x000fe4000c800000 */
[----:B------:R-:W-:Y:S02]  /*4e20*/  UISETP.NE.AND UP1, UPT, UR20, URZ, UPT ;  /* 0x000000ff1400728c */ /* 0x000fe4000bf25270 */
[----:B------:R-:W-:Y:S02]  /*4e30*/  @!UP0 UIMAD UR7, UR7, UR8, UR4 ;  /* 0x00000008070782a4 */ /* 0x000fe4000f8e0204 */
[----:B------:R-:W-:Y:S02]  /*4e40*/  @!UP0 UIADD3 UR9, UPT, UPT, UR10, -UR4, URZ ;  /* 0x800000040a098290 */ /* 0x000fe4000fffe0ff */
[----:B------:R-:W-:Y:S02]  /*4e50*/  UIADD3 UR8, UPT, UPT, -UR6, URZ, URZ ;  /* 0x000000ff06087290 */ /* 0x000fe4000fffe1ff */
[----:B------:R-:W-:Y:S02]  /*4e60*/  UIADD3 UR4, UPT, UPT, -UR5, URZ, URZ ;  /* 0x000000ff05047290 */ /* 0x000fe4000fffe1ff */
[----:B------:R-:W-:Y:S03]  /*4e70*/  @!UP0 UIMAD UR6, UR9, UR45, UR5 ;  /* 0x0000002d090682a4 */ /* 0x000fe6000f8e0205 */
[----:B------:R-:W-:Y:S01]  /*4e80*/  @!UP0 UMOV UR5, UR7 ;  /* 0x0000000700058c82 */ /* 0x000fe20008000000 */
[----:B------:R-:W-:Y:S02]  /*4e90*/  UIMAD UR7, UR15, UR4, UR14 ;  /* 0x000000040f0772a4 */ /* 0x000fe4000f8e020e */
[----:B------:R-:W-:Y:S02]  /*4ea0*/  UIMAD UR4, UR50, UR8, UR13 ;  /* 0x00000008320472a4 */ /* 0x000fe4000f8e020d */
[----:B------:R-:W-:Y:S02]  /*4eb0*/  UIMAD UR14, UR5, UR15, UR7 ;  /* 0x0000000f050e72a4 */ /* 0x000fe4000f8e0207 */
[----:B------:R-:W-:Y:S11]  /*4ec0*/  UIMAD UR13, UR6, UR50, UR4 ;  /* 0x00000032060d72a4 */ /* 0x000ff6000f8e0204 */
[----:B------:R-:W-:Y:S01]  /*4ed0*/  @!UPT UIADD3 URZ, UPT, UPT, URZ, URZ, URZ ;  /* 0x000000fffffff290 */ /* 0x000fe2000fffe0ff */
.L_x_89:
[----:B------:R-:W3:Y:S01]  /*4ee0*/  @!UP4 LDCU.128 UR8, c[0x0][0xb10] ;  /* 0x00016200ff08c7ac */ /* 0x000ee20008000c00 */
[----:B------:R-:W-:Y:S01]  /*4ef0*/  IMAD.MOV.U32 R5, RZ, RZ, 0x1 ;  /* 0x00000001ff057424 */ /* 0x000fe200078e00ff */
[----:B------:R-:W-:Y:S04]  /*4f00*/  ISETP.NE.U32.AND P0, PT, RZ, UR30, PT ;  /* 0x0000001eff007c0c */ /* 0x000fe8000bf05070 */
[----:B------:R-:W-:Y:S01]  /*4f10*/  ISETP.NE.AND.EX P0, PT, RZ, UR31, PT, P0 ;  /* 0x0000001fff007c0c */ /* 0x000fe2000bf05300 */
[----:B------:R-:W4:Y:S01]  /*4f20*/  @!UP4 LDCU UR5, c[0x0][0xb0c] ;  /* 0x00016180ff05c7ac */ /* 0x000f220008000800 */
[----:B------:R-:W-:Y:S01]  /*4f30*/  SHF.L.U32 R5, R5, 0x1f, RZ ;  /* 0x0000001f05057819 */ /* 0x000fe200000006ff */
[----:B------:R-:W-:Y:S02]  /*4f40*/  USHF.L.U32 UR43, UR24, 0x7, URZ ;  /* 0x00000007182b7899 */ /* 0x000fe400080006ff */
[----:B------:R-:W-:Y:S02]  /*4f50*/  USHF.L.U32 UR42, UR28, 0x7, URZ ;  /* 0x000000071c2a7899 */ /* 0x000fe400080006ff */
[----:B---3--:R-:W-:Y:S07]  /*4f60*/  UIMAD.WIDE.U32 UR6, UR14, UR8, URZ ;  /* 0x000000080e0672a5 */ /* 0x008fee000f8e00ff */
[----:B------:R-:W-:Y:S01]  /*4f70*/  @!UP4 UMOV UR4, UR7 ;  /* 0x000000070004cc82 */ /* 0x000fe20008000000 */
[----:B----4-:R-:W-:Y:S02]  /*4f80*/  @!UP4 UISETP.NE.AND UP0, UPT, UR5, 0x1, UPT ;  /* 0x000000010500c88c */ /* 0x010fe4000bf05270 */
[----:B------:R-:W-:Y:S02]  /*4f90*/  @!UP4 USHF.R.U32.HI UR4, URZ, UR9, UR4 ;  /* 0x00000009ff04c299 */ /* 0x000fe40008011604 */
[----:B------:R-:W-:Y:S02]  /*4fa0*/  UIMAD.WIDE.U32 UR6, UR13, UR11, URZ ;  /* 0x0000000b0d0672a5 */ /* 0x000fe4000f8e00ff */
[----:B------:R-:W-:Y:S02]  /*4fb0*/  @!UP4 USEL UR8, UR14, UR4, !UP0 ;  /* 0x000000040e08c287 */ /* 0x000fe4000c000000 */
[----:B------:R-:W-:Y:S03]  /*4fc0*/  @!UP4 UISETP.NE.AND UP0, UPT, UR10, 0x1, UPT ;  /* 0x000000010a00c88c */ /* 0x000fe6000bf05270 */
[----:B------:R-:W-:Y:S02]  /*4fd0*/  @!UP4 UMOV UR6, UR7 ;  /* 0x000000070006cc82 */ /* 0x000fe40008000000 */
[----:B------:R-:W3:Y:S02]  /*4fe0*/  @!UP4 LDCU UR4, c[0x0][0xb20] ;  /* 0x00016400ff04c7ac */ /* 0x000ee40008000800 */
[----:B---3--:R-:W-:Y:S04]  /*4ff0*/  @!UP4 USHF.R.U32.HI UR6, URZ, UR4, UR6 ;  /* 0x00000004ff06c299 */ /* 0x008fe80008011606 */
[----:B------:R-:W-:Y:S04]  /*5000*/  @!UP4 USEL UR6, UR13, UR6, !UP0 ;  /* 0x000000060d06c287 */ /* 0x000fe8000c000000 */
[----:B------:R-:W-:Y:S02]  /*5010*/  @!UP4 UIADD3 UR4, UPT, UPT, -UR8, UR6, URZ ;  /* 0x000000060804c290 */ /* 0x000fe4000fffe1ff */
[----:B------:R-:W-:Y:S02]  /*5020*/  @!UP4 UIADD3 UR6, UPT, UPT, UR8, -UR6, URZ ;  /* 0x800000060806c290 */ /* 0x000fe4000fffe0ff */
[----:B------:R-:W-:Y:S02]  /*5030*/  @!UP4 UIMAD UR14, UR4, UR5, UR14 ;  /* 0x00000005040ec2a4 */ /* 0x000fe4000f8e020e */
[----:B------:R-:W-:Y:S01]  /*5040*/  @!UP4 UIMAD UR13, UR6, UR10, UR13 ;  /* 0x0000000a060dc2a4 */ /* 0x000fe2000f8e020d */
[----:B------:R-:W-:Y:S11]  /*5050*/  BRA.U UP3, `(.L_x_90) ;  /* 0x0000000103107547 */ /* 0x000ff6000b800000 */
[----:B------:R-:W-:Y:S04]  /*5060*/  MOV R2, UR53 ;  /* 0x0000003500027c02 */ /* 0x000fe80008000f00 */
[----:B------:R-:W-:Y:S04]  /*5070*/  SHF.L.U32 R2, R2, 0x1f, RZ ;  /* 0x0000001f02027819 */ /* 0x000fe800000006ff */
[----:B------:R-:W3:Y:S02]  /*5080*/  SYNCS.PHASECHK.TRANS64.TRYWAIT P1, [UR21+0x88], R2 ;  /* 0x00008802ff0075a7 */ /* 0x000ee40008021115 */
[----:B---3--:R-:W-:Y:S05]  /*5090*/  @!P1 BRA `(.L_x_91) ;  /* 0x0000006400a49947 */ /* 0x008fea0003800000 */
.L_x_90:
[----:B------:R-:W-:Y:S05]  /*50a0*/  BRA.U !UP5, `(.L_x_92) ;  /* 0x000000010d387547 */ /* 0x000fea000b800000 */
[----:B------:R-:W-:Y:S01]  /*50b0*/  UPLOP3.LUT UP1, UPT, UPT, UPT, UP6, 0x80, 0x8 ;  /* 0x000000000008789c */ /* 0x000fe20003f2f060 */
[----:B--2---:R-:W-:Y:S01]  /*50c0*/  HFMA2 R0, -RZ, RZ, 0, 5.9604644775390625e-08 ;  /* 0x00000001ff007431 */ /* 0x004fe200000001ff */
[----:B------:R-:W2:Y:S01]  /*50d0*/  LDCU.64 UR8, c[0x0][0x358] ;  /* 0x00006b00ff0877ac */ /* 0x000ea20008000a00 */
[----:B------:R-:W-:Y:S03]  /*50e0*/  IMAD.MOV.U32 R26, RZ, RZ, 0x1 ;  /* 0x00000001ff1a7424 */ /* 0x000fe600078e00ff */
[----:B------:R-:W-:Y:S05]  /*50f0*/  PLOP3.LUT P1, PT, PT, PT, UP1, 0x80, 0x8 ;  /* 0x000000000008781c */ /* 0x000fea0003f2f018 */
[----:B------:R-:W3:Y:S01]  /*5100*/  @UP1 LDCU.64 UR4, c[0x0][0x888] ;  /* 0x00011100ff0417ac */ /* 0x000ee20008000a00 */
[----:B------:R-:W-:Y:S07]  /*5110*/  @UP1 UIMAD UR6, UR36, UR30, URZ ;  /* 0x0000001e240612a4 */ /* 0x000fee000f8e02ff */
[----:B------:R-:W-:Y:S01]  /*5120*/  @!P1 PRMT R26, R0, 0x7610, R26 ;  /* 0x00007610001a9816 */ /* 0x000fe2000000001a */
[----:B---3--:R-:W-:Y:S06]  /*5130*/  @UP1 UIMAD.WIDE UR4, UR6, 0x4, UR4 ;  /* 0x00000004060418a5 */ /* 0x008fec000f8e0204 */
[----:B------:R-:W-:Y:S01]  /*5140*/  IMAD.U32 R6, RZ, RZ, UR4 ;  /* 0x00000004ff067e24 */ /* 0x000fe2000f8e00ff */
[----:B------:R-:W-:Y:S04]  /*5150*/  MOV R7, UR5 ;  /* 0x0000000500077c02 */ /* 0x000fe80008000f00 */
[----:B------:R-:W3:Y:S01]  /*5160*/  @!UP1 LDCU UR4, c[0x0][0x880] ;  /* 0x00011000ff0497ac */ /* 0x000ee20008000800 */
[----:B--2--5:R4:W5:Y:S02]  /*5170*/  @P1 LDG.E R27, desc[UR8][R6.64] ;  /* 0x00000008061b1981 */ /* 0x024964000c1e1900 */
[----:B---34-:R-:W-:Y:S07]  /*5180*/  @!P1 IMAD.U32 R27, RZ, RZ, UR4 ;  /* 0x00000004ff1b9e24 */ /* 0x018fee000f8e00ff */
.L_x_92:
[----:B-----5:R-:W-:Y:S01]  /*5190*/  @!P0 FSETP.EQ.AND P2, PT, R27, RZ, PT ;  /* 0x000000ff1b00820b */ /* 0x020fe20003f42000 */
[----:B------:R-:W-:Y:S01]  /*51a0*/  @!UPT UIADD3 URZ, UPT, UPT, URZ, URZ, URZ ;  /* 0x000000fffffff290 */ /* 0x000fe2000fffe0ff */
[----:B------:R-:W-:Y:S11]  /*51b0*/  @!P0 BRA `(.L_x_93) ;  /* 0x0000000000148947 */ /* 0x000ff60003800000 */
[----:B------:R-:W-:Y:S02]  /*51c0*/  LOP3.LUT P0, RZ, R26, 0xff, RZ, 0xc0, !PT ;  /* 0x000000ff1aff7812 */ /* 0x000fe4000780c0ff */
[----:B------:R-:W-:Y:S04]  /*51d0*/  PLOP3.LUT P2, PT, PT, PT, UP1, 0x80, 0x8 ;  /* 0x000000000008781c */ /* 0x000fe80003f4f018 */
[----:B------:R-:W-:Y:S07]  /*51e0*/  PLOP3.LUT P2, PT, P2, PT, PT, 0x8, 0x80 ;  /* 0x000000000080781c */ /* 0x000fee000174e170 */
[----:B------:R-:W-:Y:S11]  /*51f0*/  @P0 FSETP.EQ.AND P2, PT, R27, RZ, PT ;  /* 0x000000ff1b00020b */ /* 0x000ff60003f42000 */
[----:B------:R-:W-:Y:S02]  /*5200*/  @!UPT UIADD3 URZ, UPT, UPT, URZ, URZ, URZ ;  /* 0x000000fffffff290 */ /* 0x000fe4000fffe0ff */
.L_x_93:
[----:B------:R-:W3:Y:S01]  /*5210*/  SYNCS.PHASECHK.TRANS64.TRYWAIT P0, [UR21+0x60], R5 ;  /* 0x00006005ff0075a7 */ /* 0x000ee20008001115 */
[----:B------:R-:W-:Y:S04]  /*5220*/  ELECT P1, URZ, PT ;  /* 0x0000000000ff782f */ /* 0x000fe80003820000 */
[----:B------:R-:W-:Y:S01]  /*5230*/  PLOP3.LUT P1, PT, P2, P1, PT, 0xf2, 0x2f ;  /* 0x00000000002f781c */ /* 0x000fe20001723e72 */
[----:B------:R-:W-:Y:S01]  /*5240*/  @!UPT UIADD3 URZ, UPT, UPT, URZ, URZ, URZ ;  /* 0x000000fffffff290 */ /* 0x000fe2000fffe0ff */
[----:B---3--:R-:W-:Y:S11]  /*5250*/  @!P0 BRA `(.L_x_94) ;  /* 0x00000064004c8947 */ /* 0x008ff60003800000 */
.L_x_220:
[----:B--2---:R-:W-:Y:S01]  /*5260*/  @!P1 IADD3 R2, P0, PT, R12, 0x580, RZ ;  /* 0x000005800c029810 */ /* 0x004fe20007f1e0ff */
[----:B------:R-:W-:Y:S01]  /*5270*/  VOTEU.ALL UP0, P1 ;  /* 0x0000000000ff7886 */ /* 0x000fe20000800000 */
[----:B------:R-:W-:Y:S01]  /*5280*/  UMOV UR6, 0x0 ;  /* 0x0000000000067882 */ /* 0x000fe20000000000 */
[----:B------:R-:W-:Y:S01]  /*5290*/  UMOV UR7, 0x10000000 ;  /* 0x1000000000077882 */ /* 0x000fe20000000000 */
[----:B------:R-:W-:Y:S01]  /*52a0*/  @!P1 R2UR UR5, R2 ;  /* 0x00000000020592ca */ /* 0x000fe200000e0000 */
[----:B------:R-:W-:Y:S01]  /*52b0*/  @!P1 IMAD.X R0, RZ, RZ, R13, P0 ;  /* 0x000000ffff009224 */ /* 0x000fe200000e060d */
[----:B------:R-:W-:Y:S01]  /*52c0*/  @!UP0 UIADD3 UR40, UPT, UPT, UR21, 0x200, URZ ;  /* 0x0000020015288890 */ /* 0x000fe2000fffe0ff */
[----:B------:R-:W-:Y:S01]  /*52d0*/  VOTEU.ALL UP0, P1 ;  /* 0x0000000000ff7886 */ /* 0x000fe20000800000 */
[----:B------:R-:W-:Y:S02]  /*52e0*/  UMOV UR44, UR36 ;  /* 0x00000024002c7c82 */ /* 0x000fe40008000000 */
[----:B------:R-:W-:Y:S01]  /*52f0*/  @!P1 R2UR UR4, R0 ;  /* 0x00000000000492ca */ /* 0x000fe200000e0000 */
[----:B------:R-:W-:Y:S06]  /*5300*/  @!P1 IMAD.MOV.U32 R0, RZ, RZ, 0x2000 ;  /* 0x00002000ff009424 */ /* 0x000fec00078e00ff */
[----:B------:R-:W-:Y:S06]  /*5310*/  IMAD.U32 R6, RZ, RZ, UR5 ;  /* 0x00000005ff067e24 */ /* 0x000fec000f8e00ff */
[----:B------:R-:W-:Y:S01]  /*5320*/  IMAD.U32 R7, RZ, RZ, UR4 ;  /* 0x00000004ff077e24 */ /* 0x000fe2000f8e00ff */
[----:B------:R-:W-:Y:S04]  /*5330*/  @!P1 R2UR UR4, R6 ;  /* 0x00000000060492ca */ /* 0x000fe800000e0000 */
[----:B------:R-:W-:Y:S11]  /*5340*/  @!P1 R2UR UR5, R7 ;  /* 0x00000000070592ca */ /* 0x000ff600000e0000 */
[----:B------:R-:W-:Y:S02]  /*5350*/  @!UPT UIADD3 URZ, UPT, UPT, URZ, URZ, URZ ;  /* 0x000000fffffff290 */ /* 0x000fe4000fffe0ff */
[----:B------:R2:W-:Y:S01]  /*5360*/  @!UP0 UTMALDG.3D [UR40], [UR4], desc[UR6] ;  /* 0x00000628040085b4 */ /* 0x0005e20008011000 */
[----:B------:R3:W-:Y:S01]  /*5370*/  @!P1 SYNCS.ARRIVE.TRANS64.RED.A0TR RZ, [UR21+0x40], R0 ;  /* 0x00004000ffff99a7 */ /* 0x0007e20008300415 */
[----:B--2---:R-:W-:Y:S09]  /*5380*/  UPRMT UR6, UR52, 0x654, UR41 ;  /* 0x0000065434067896 */ /* 0x004ff20008000029 */
[----:B------:R-:W-:Y:S01]  /*5390*/  SYNCS.ARRIVE.TRANS64.RED.A1T0 RZ, [UR6], RZ ;  /* 0x000000ffffff79a7 */ /* 0x000fe20008100406 */
[----:B------:R-:W2:Y:S02]  /*53a0*/  SYNCS.PHASECHK.TRANS64.TRYWAIT P0, [UR21+0x68], R5 ;  /* 0x00006805ff0075a7 */ /* 0x000ea40008001115 */
[----:B--23--:R-:W-:Y:S05]  /*53b0*/  @!P0 BRA `(.L_x_95) ;  /* 0x00000064000c8947 */ /* 0x00cfea0003800000 */
.L_x_222:
[----:B------:R-:W-:Y:S01]  /*53c0*/  @!P1 IADD3 R2, P0, PT, R12, 0x580, RZ ;  /* 0x000005800c029810 */ /* 0x000fe20007f1e0ff */
[----:B------:R-:W-:Y:S01]  /*53d0*/  VOTEU.ALL UP0, P1 ;  /* 0x0000000000ff7886 */ /* 0x000fe20000800000 */
[----:B------:R-:W-:Y:S01]  /*53e0*/  UMOV UR8, 0x0 ;  /* 0x0000000000087882 */ /* 0x000fe20000000000 */
[----:B------:R-:W-:Y:S01]  /*53f0*/  UMOV UR9, 0x10000000 ;  /* 0x1000000000097882 */ /* 0x000fe20000000000 */
[----:B------:R-:W-:Y:S01]  /*5400*/  @!P1 R2UR UR5, R2 ;  /* 0x00000000020592ca */ /* 0x000fe200000e0000 */
[----:B--2---:R-:W-:Y:S01]  /*5410*/  @!P1 IMAD.X R0, RZ, RZ, R13, P0 ;  /* 0x000000ffff009224 */ /* 0x004fe200000e060d */
[----:B------:R-:W-:Y:S02]  /*5420*/  @!UP0 UIADD3 UR34, UPT, UPT, UR42, 0x10, URZ ;  /* 0x000000102a228890 */ /* 0x000fe4000fffe0ff */
[----:B------:R-:W-:Y:S02]  /*5430*/  @!UP0 UIADD3 UR32, UPT, UPT, UR21, 0x2200, URZ ;  /* 0x0000220015208890 */ /* 0x000fe4000fffe0ff */
[----:B------:R-:W-:Y:S01]  /*5440*/  @!P1 R2UR UR4, R0 ;  /* 0x00000000000492ca */ /* 0x000fe200000e0000 */
[----:B------:R-:W-:Y:S01]  /*5450*/  VOTEU.ALL UP0, P1 ;  /* 0x0000000000ff7886 */ /* 0x000fe20000800000 */
[----:B------:R-:W-:Y:S01]  /*5460*/  @!P1 IMAD.MOV.U32 R0, RZ, RZ, 0x2000 ;  /* 0x00002000ff009424 */ /* 0x000fe200078e00ff */
[----:B------:R-:W-:Y:S01]  /*5470*/  UMOV UR35, UR43 ;  /* 0x0000002b00237c82 */ /* 0x000fe20008000000 */
[----:B------:R-:W-:Y:S03]  /*5480*/  UPRMT UR7, UR52, 0x654, UR33 ;  /* 0x0000065434077896 */ /* 0x000fe60008000021 */
[----:B------:R-:W-:Y:S06]  /*5490*/  IMAD.U32 R6, RZ, RZ, UR5 ;  /* 0x00000005ff067e24 */ /* 0x000fec000f8e00ff */
[----:B------:R-:W-:Y:S01]  /*54a0*/  IMAD.U32 R7, RZ, RZ, UR4 ;  /* 0x00000004ff077e24 */ /* 0x000fe2000f8e00ff */
[----:B------:R-:W-:Y:S04]  /*54b0*/  @!P1 R2UR UR4, R6 ;  /* 0x00000000060492ca */ /* 0x000fe800000e0000 */
[----:B------:R-:W-:Y:S11]  /*54c0*/  @!P1 R2UR UR5, R7 ;  /* 0x00000000070592ca */ /* 0x000ff600000e0000 */
[----:B------:R-:W-:Y:S02]  /*54d0*/  @!UPT UIADD3 URZ, UPT, UPT, URZ, URZ, URZ ;  /* 0x000000fffffff290 */ /* 0x000fe4000fffe0ff */
[----:B------:R2:W-:Y:S01]  /*54e0*/  @!UP0 UTMALDG.3D [UR32], [UR4], desc[UR8] ;  /* 0x00000820040085b4 */ /* 0x0005e20008011000 */
[----:B------:R2:W-:Y:S01]  /*54f0*/  @!P1 SYNCS.ARRIVE.TRANS64.RED.A0TR RZ, [UR21+0x48], R0 ;  /* 0x00004800ffff99a7 */ /* 0x0005e20008300415 */
[----:B------:R-:W-:Y:S01]  /*5500*/  SYNCS.ARRIVE.TRANS64.RED.A1T0 RZ, [UR7], RZ ;  /* 0x000000ffffff79a7 */ /* 0x000fe20008100407 */
[----:B------:R-:W3:Y:S02]  /*5510*/  SYNCS.PHASECHK.TRANS64.TRYWAIT P0, [UR21+0x70], R5 ;  /* 0x00007005ff0075a7 */ /* 0x000ee40008001115 */
[----:B--23--:R-:W-:Y:S05]  /*5520*/  @!P0 BRA `(.L_x_96) ;  /* 0x0000006000c88947 */ /* 0x00cfea0003800000 */
.L_x_224:
        /* <DEDUP_REMOVED lines=10> */
[----:B------:R-:W-:Y:S01]  /*55d0*/  UMOV UR27, UR43 ;  /* 0x0000002b001b7c82 */ /* 0x000fe20008000000 */
[----:B------:R-:W-:Y:S01]  /*55e0*/  UMOV UR28, UR36 ;  /* 0x00000024001c7c82 */ /* 0x000fe20008000000 */
[----:B------:R-:W-:Y:S03]  /*55f0*/  @!P1 IMAD.MOV.U32 R0, RZ, RZ, 0x2000 ;  /* 0x00002000ff009424 */ /* 0x000fe600078e00ff */
        /* <DEDUP_REMOVED lines=11> */
.L_x_226:
[----:B------:R-:W-:Y:S01]  /*56b0*/  @!P1 IADD3 R2, P0, PT, R12, 0x580, RZ ;  /* 0x000005800c029810 */ /* 0x000fe20007f1e0ff */
[----:B------:R-:W-:Y:S01]  /*56c0*/  VOTEU.ALL UP0, P1 ;  /* 0x0000000000ff7886 */ /* 0x000fe20000800000 */
[----:B------:R-:W-:Y:S01]  /*56d0*/  UMOV UR8, 0x0 ;  /* 0x0000000000087882 */ /* 0x000fe20000000000 */
[----:B------:R-:W-:Y:S01]  /*56e0*/  UMOV UR9, 0x10000000 ;  /* 0x1000000000097882 */ /* 0x000fe20000000000 */
[----:B------:R-:W-:Y:S01]  /*56f0*/  @!P1 R2UR UR5, R2 ;  /* 0x00000000020592ca */ /* 0x000fe200000e0000 */
[----:B--2---:R-:W-:Y:S01]  /*5700*/  @!P1 IMAD.X R0, RZ, RZ, R13, P0 ;  /* 0x000000ffff009224 */ /* 0x004fe200000e060d */
[----:B------:R-:W-:Y:S01]  /*5710*/  @!UP0 UIADD3 UR18, UPT, UPT, UR42, 0x30, URZ ;  /* 0x000000302a128890 */ /* 0x000fe2000fffe0ff */
[----:B------:R-:W-:Y:S01]  /*5720*/  SHF.L.U32 R4, RZ, 0x1f, RZ ;  /* 0x0000001fff047819 */ /* 0x000fe200000006ff */
        /* <DEDUP_REMOVED lines=17> */
.L_x_228:
        /* <DEDUP_REMOVED lines=12> */
[----:B------:R-:W-:Y:S01]  /*5900*/  UMOV UR11, UR43 ;  /* 0x0000002b000b7c82 */ /* 0x000fe20008000000 */
[----:B------:R-:W-:Y:S02]  /*5910*/  UMOV UR12, UR36 ;  /* 0x00000024000c7c82 */ /* 0x000fe40008000000 */
        /* <DEDUP_REMOVED lines=10> */
.L_x_230:
        /* <DEDUP_REMOVED lines=24> */
.L_x_232:
[----:B------:R-:W-:Y:S01]  /*5b40*/  @!P1 IADD3 R2, P0, PT, R12, 0x580, RZ ;  /* 0x000005800c029810 */ /* 0x000fe20007f1e0ff */
[----:B------:R-:W-:Y:S01]  /*5b50*/  VOTEU.ALL UP0, P1 ;  /* 0x0000000000ff7886 */ /* 0x000fe20000800000 */
[----:B------:R-:W-:Y:S01]  /*5b60*/  UMOV UR6, 0x0 ;  /* 0x0000000000067882 */ /* 0x000fe20000000000 */
[----:B------:R-:W-:Y:S01]  /*5b70*/  UMOV UR7, 0x10000000 ;  /* 0x1000000000077882 */ /* 0x000fe20000000000 */
[----:B------:R-:W-:Y:S01]  /*5b80*/  @!P1 R2UR UR5, R2 ;  /* 0x00000000020592ca */ /* 0x000fe200000e0000 */
[----:B--2---:R-:W-:Y:S01]  /*5b90*/  @!P1 IMAD.X R0, RZ, RZ, R13, P0 ;  /* 0x000000ffff009224 */ /* 0x004fe200000e060d */
[----:B------:R-:W-:Y:S01]  /*5ba0*/  @!UP0 UIADD3 UR10, UPT, UPT, UR42, 0x60, URZ ;  /* 0x000000602a0a8890 */ /* 0x000fe2000fffe0ff */
[----:B------:R-:W-:Y:S01]  /*5bb0*/  VIADD R10, R10, 0x1 ;  /* 0x000000010a0a7836 */ /* 0x000fe20000000000 */
        /* <DEDUP_REMOVED lines=17> */
.L_x_234:
[----:B------:R-:W-:Y:S01]  /*5cd0*/  @!P1 IADD3 R2, P0, PT, R12, 0x580, RZ ;  /* 0x000005800c029810 */ /* 0x000fe20007f1e0ff */
[----:B------:R-:W-:Y:S01]  /*5ce0*/  VOTEU.ALL UP0, P1 ;  /* 0x0000000000ff7886 */ /* 0x000fe20000800000 */
[----:B------:R-:W-:Y:S01]  /*5cf0*/  UMOV UR6, 0x0 ;  /* 0x0000000000067882 */ /* 0x000fe20000000000 */
[----:B------:R-:W-:Y:S01]  /*5d00*/  UMOV UR7, 0x10000000 ;  /* 0x1000000000077882 */ /* 0x000fe20000000000 */
[----:B------:R-:W-:Y:S01]  /*5d10*/  @!P1 R2UR UR5, R2 ;  /* 0x00000000020592ca */ /* 0x000fe200000e0000 */
[----:B--2---:R-:W-:Y:S01]  /*5d20*/  @!P1 IMAD.X R0, RZ, RZ, R13, P0 ;  /* 0x000000ffff009224 */ /* 0x004fe200000e060d */
[----:B------:R-:W-:Y:S01]  /*5d30*/  @!UP0 UIADD3 UR10, UPT, UPT, UR42, 0x70, URZ ;  /* 0x000000702a0a8890 */ /* 0x000fe2000fffe0ff */
[----:B------:R-:W-:Y:S01]  /*5d40*/  R2UR UR19, R53 ;  /* 0x00000000351372ca */ /* 0x000fe200000e0000 */
[----:B------:R-:W-:Y:S01]  /*5d50*/  @!UP0 UIADD3 UR8, UPT, UPT, UR21, 0x6200, URZ ;  /* 0x0000620015088890 */ /* 0x000fe2000fffe0ff */
[----:B------:R-:W-:Y:S01]  /*5d60*/  R2UR UR18, R54 ;  /* 0x00000000361272ca */ /* 0x000fe200000e0000 */
[----:B------:R-:W-:Y:S01]  /*5d70*/  VOTEU.ALL UP0, P1 ;  /* 0x0000000000ff7886 */ /* 0x000fe20000800000 */
[----:B------:R-:W-:Y:S01]  /*5d80*/  @!P1 R2UR UR4, R0 ;  /* 0x00000000000492ca */ /* 0x000fe200000e0000 */
[----:B------:R-:W-:Y:S01]  /*5d90*/  UMOV UR9, UR17 ;  /* 0x0000001100097c82 */ /* 0x000fe20008000000 */
[----:B------:R-:W-:Y:S01]  /*5da0*/  UMOV UR11, UR43 ;  /* 0x0000002b000b7c82 */ /* 0x000fe20008000000 */
[----:B------:R-:W-:Y:S01]  /*5db0*/  UMOV UR12, UR36 ;  /* 0x00000024000c7c82 */ /* 0x000fe20008000000 */
[C---:B------:R-:W-:Y:S01]  /*5dc0*/  ISETP.NE.AND P0, PT, R10.reuse, 0x2, PT ;  /* 0x000000020a00780c */ /* 0x040fe20003f05270 */
[----:B------:R-:W-:Y:S01]  /*5dd0*/  UMOV UR36, UR29 ;  /* 0x0000001d00247c82 */ /* 0x000fe20008000000 */
[----:B------:R-:W-:Y:S01]  /*5de0*/  IMAD.U32 R6, RZ, RZ, UR5 ;  /* 0x00000005ff067e24 */ /* 0x000fe2000f8e00ff */
[----:B------:R-:W-:Y:S01]  /*5df0*/  UPLOP3.LUT UP3, UPT, UPT, UPT, UPT, 0x80, 0x8 ;  /* 0x000000000008789c */ /* 0x000fe20003f6f070 */
[----:B------:R-:W-:Y:S01]  /*5e00*/  SEL R0, RZ, 0x1, P0 ;  /* 0x00000001ff007807 */ /* 0x000fe20000000000 */
[----:B------:R-:W-:Y:S01]  /*5e10*/  UIADD3 UR28, UPT, UPT, UR13, UR19, URZ ;  /* 0x000000130d1c7290 */ /* 0x000fe2000fffe0ff */
[----:B------:R-:W-:Y:S01]  /*5e20*/  SEL R10, R10, RZ, P0 ;  /* 0x000000ff0a0a7207 */ /* 0x000fe20000000000 */
[----:B------:R-:W-:Y:S01]  /*5e30*/  UIADD3 UR24, UPT, UPT, UR14, UR18, URZ ;  /* 0x000000120e187290 */ /* 0x000fe2000fffe0ff */
[----:B------:R-:W-:Y:S01]  /*5e40*/  LOP3.LUT R9, R9, R0, RZ, 0x3c, !PT ;  /* 0x0000000009097212 */ /* 0x000fe200078e3cff */
[----:B------:R-:W-:Y:S01]  /*5e50*/  IMAD.U32 R7, RZ, RZ, UR4 ;  /* 0x00000004ff077e24 */ /* 0x000fe2000f8e00ff */
[----:B------:R-:W-:Y:S04]  /*5e60*/  @!P1 R2UR UR4, R6 ;  /* 0x00000000060492ca */ /* 0x000fe800000e0000 */
[----:B------:R-:W-:Y:S11]  /*5e70*/  @!P1 R2UR UR5, R7 ;  /* 0x00000000070592ca */ /* 0x000ff600000e0000 */
[----:B------:R-:W-:Y:S02]  /*5e80*/  @!UPT UIADD3 URZ, UPT, UPT, URZ, URZ, URZ ;  /* 0x000000fffffff290 */ /* 0x000fe4000fffe0ff */
[----:B------:R2:W-:Y:S01]  /*5e90*/  @!UP0 UTMALDG.3D [UR8], [UR4], desc[UR6] ;  /* 0x00000608040085b4 */ /* 0x0005e20008011000 */
[----:B------:R2:W-:Y:S01]  /*5ea0*/  @!P1 SYNCS.ARRIVE.TRANS64.RED.A0TR RZ, [UR21+0x58], R3 ;  /* 0x00005803ffff99a7 */ /* 0x0005e20008300415 */
[----:B------:R-:W-:Y:S01]  /*5eb0*/  SYNCS.ARRIVE.TRANS64.RED.A1T0 RZ, [UR16], RZ ;  /* 0x000000ffffff79a7 */ /* 0x000fe20008100410 */
[----:B------:R-:W-:Y:S05]  /*5ec0*/  BRA.U UP2, `(.L_x_102) ;  /* 0xffffffe902c87547 */ /* 0x000fea000b83ffff */
[----:B------:R-:W3:Y:S02]  /*5ed0*/  SYNCS.PHASECHK.TRANS64.TRYWAIT P0, [UR21+0x60], R5 ;  /* 0x00006005ff0075a7 */ /* 0x000ee40008001115 */
[----:B---3--:R-:W-:Y:S05]  /*5ee0*/  @!P0 BRA `(.L_x_103) ;  /* 0x0000005800e88947 */ /* 0x008fea0003800000 */
.L_x_236:
[----:B------:R-:W4:Y:S02]  /*5ef0*/  SYNCS.PHASECHK.TRANS64.TRYWAIT P0, [UR21+0x68], R5 ;  /* 0x00006805ff0075a7 */ /* 0x000f240008001115 */
[----:B----4-:R-:W-:Y:S05]  /*5f00*/  @!P0 BRA `(.L_x_104) ;  /* 0x0000005800f88947 */ /* 0x010fea0003800000 */
.L_x_238:
[----:B------:R-:W4:Y:S01]  /*5f10*/  SYNCS.PHASECHK.TRANS64.TRYWAIT P0, [UR21+0x70], R5 ;  /* 0x00007005ff0075a7 */ /* 0x000f220008001115 */
[----:B---3--:R-:W-:Y:S01]  /*5f20*/  HFMA2 R0, -RZ, RZ, 0, 5.9604644775390625e-08 ;  /* 0x00000001ff007431 */ /* 0x008fe200000001ff */
[----:B----4-:R-:W-:Y:S06]  /*5f30*/  @!P0 BRA `(.L_x_105) ;  /* 0x0000005c00048947 */ /* 0x010fec0003800000 */
.L_x_240:
[----:B---3--:R-:W-:Y:S02]  /*5f40*/  MOV R2, UR21 ;  /* 0x0000001500027c02 */ /* 0x008fe40008000f00 */
[----:B------:R-:W-:-:S07]  /*5f50*/  SHF.L.U32 R0, R0, 0x1f, RZ ;  /* 0x0000001f00007819 */ /* 0x000fce00000006ff */
.L_x_106:
[----:B---3--:R3:W4:Y:S02]  /*5f60*/  SYNCS.PHASECHK.TRANS64.TRYWAIT P0, [R2+URZ+0x78], R0 ;  /* 0x00007800020075a7 */ /* 0x00872400080011ff */
[----:B----4-:R-:W-:Y:S05]  /*5f70*/  @!P0 NANOSLEEP.SYNCS 0x989680 ;  /* 0x009896800000895d */ /* 0x010fea0003900000 */
[----:B------:R-:W4:Y:S02]  /*5f80*/  @!P0 SYNCS.PHASECHK.TRANS64 P0, [R2+URZ+0x78], R0 ;  /* 0x00007800020085a7 */ /* 0x000f2400080010ff */
[----:B-12-4-:R-:W-:Y:S05]  /*5f90*/  @P0 EXIT ;  /* 0x000000000000094d */ /* 0x016fea0003800000 */
[----:B------:R-:W-:Y:S05]  /*5fa0*/  BRA `(.L_x_106) ;  /* 0xfffffffc00ec7947 */ /* 0x000fea000383ffff */
.L_x_87:
[----:B------:R-:W-:-:S06]  /*5fb0*/  UISETP.GE.AND UP0, UPT, UR20, 0x4, UPT ;  /* 0x000000041400788c */ /* 0x000fcc000bf06270 */
[----:B------:R-:W-:-:S13]  /*5fc0*/  PLOP3.LUT P0, PT, PT, PT, UP0, 0x80, 0x8 ;  /* 0x000000000008781c */ /* 0x000fda0003f0f008 */
[----:B-1----:R-:W-:Y:S05]  /*5fd0*/  @!P0 EXIT ;  /* 0x000000000000894d */ /* 0x002fea0003800000 */
[----:B------:R-:W-:Y:S01]  /*5fe0*/  BAR.SYNC.DEFER_BLOCKING 0x6, 0xa0 ;  /* 0x0182800000007b1d */ /* 0x000fe20000010000 */
[C---:B------:R-:W-:Y:S01]  /*5ff0*/  IMAD.SHL.U32 R2, R65.reuse, 0x10, RZ ;  /* 0x0000001041027824 */ /* 0x040fe200078e00ff */
[C---:B------:R-:W-:Y:S01]  /*6000*/  LOP3.LUT R66, R65.reuse, 0x60, RZ, 0xc0, !PT ;  /* 0x0000006041427812 */ /* 0x040fe200078ec0ff */
[C---:B------:R-:W-:Y:S01]  /*6010*/  IMAD.SHL.U32 R64, R65.reuse, 0x2, RZ ;  /* 0x0000000241407824 */ /* 0x040fe200078e00ff */
[C---:B------:R-:W-:Y:S01]  /*6020*/  LOP3.LUT R63, R65.reuse, 0x2, RZ, 0xc0, !PT ;  /* 0x00000002413f7812 */ /* 0x040fe200078ec0ff */
[C---:B------:R-:W-:Y:S01]  /*6030*/  IMAD.U32 R23, R65.reuse, 0x10000, RZ ;  /* 0x0001000041177824 */ /* 0x040fe200078e00ff */
[----:B------:R-:W-:Y:S02]  /*6040*/  UMOV UR43, 0x400 ;  /* 0x00000400002b7882 */ /* 0x000fe40000000000 */
[----:B------:R-:W1:Y:S01]  /*6050*/  LDC.64 R50, c[0x0][0x8b0] ;  /* 0x00022c00ff327b82 */ /* 0x000e620000000a00 */
[----:B------:R-:W-:Y:S01]  /*6060*/  ULEA UR43, UR52, UR43, 0x18 ;  /* 0x0000002b342b7291 */ /* 0x000fe2000f8ec0ff */
[----:B------:R-:W-:Y:S01]  /*6070*/  LOP3.LUT R3, R2, 0x60, RZ, 0xc0, !PT ;  /* 0x0000006002037812 */ /* 0x000fe200078ec0ff */
[----:B------:R-:W2:Y:S01]  /*6080*/  LDCU.64 UR6, c[0x0][0x890] ;  /* 0x00011200ff0677ac */ /* 0x000ea20008000a00 */
[----:B------:R-:W-:Y:S01]  /*6090*/  LOP3.LUT R65, R65, 0x4, RZ, 0xc0, !PT ;  /* 0x0000000441417812 */ /* 0x000fe200078ec0ff */
[----:B------:R-:W-:Y:S01]  /*60a0*/  IMAD.MOV.U32 R22, RZ, RZ, RZ ;  /* 0x000000ffff167224 */ /* 0x000fe200078e00ff */
[----:B------:R-:W-:Y:S01]  /*60b0*/  LOP3.LUT R64, R3, 0xc, R64, 0xf8, !PT ;  /* 0x0000000c03407812 */ /* 0x000fe200078ef840 */
[----:B------:R-:W-:Y:S01]  /*60c0*/  UIADD3 UR4, UPT, UPT, UR43, 0x200, URZ ;  /* 0x000002002b047890 */ /* 0x000fe2000fffe0ff */
[----:B------:R-:W3:Y:S01]  /*60d0*/  LDC.64 R48, c[0x0][0x8a8] ;  /* 0x00022a00ff307b82 */ /* 0x000ee20000000a00 */
[----:B------:R-:W-:-:S02]  /*60e0*/  LOP3.LUT R23, R23, 0x600000, RZ, 0xc0, !PT ;  /* 0x0060000017177812 */ /* 0x000fc400078ec0ff */
[----:B------:R-:W-:Y:S02]  /*60f0*/  CS2R R60, SRZ ;  /* 0x00000000003c7805 */ /* 0x000fe4000001ff00 */
[----:B------:R-:W-:Y:S01]  /*6100*/  LOP3.LUT R64, R64, 0x790, R2, 0xf8, !PT ;  /* 0x0000079040407812 */ /* 0x000fe200078ef802 */
[----:B------:R-:W4:Y:S01]  /*6110*/  LDCU UR63, c[0x0][0x370] ;  /* 0x00006e00ff3f77ac */ /* 0x000f220008000800 */
[----:B------:R-:W-:Y:S02]  /*6120*/  MOV R56, UR4 ;  /* 0x0000000400387c02 */ /* 0x000fe40008000f00 */
[----:B------:R-:W-:Y:S01]  /*6130*/  MOV R58, RZ ;  /* 0x000000ff003a7202 */ /* 0x000fe20000000f00 */
[----:B------:R-:W1:Y:S01]  /*6140*/  LDCU.64 UR54, c[0x0][0x348] ;  /* 0x00006900ff3677ac */ /* 0x000e620008000a00 */
[----:B------:R-:W4:Y:S01]  /*6150*/  LDS R0, [UR43+0x140] ;  /* 0x0001402bff007984 */ /* 0x000f220008000800 */
[----:B------:R-:W-:Y:S01]  /*6160*/  IMAD R64, R64, 0x4, R56 ;  /* 0x0000000440407824 */ /* 0x000fe200078e0238 */
[----:B------:R-:W1:Y:S01]  /*6170*/  LDCU UR42, c[0x0][0xb0c] ;  /* 0x00016180ff2a77ac */ /* 0x000e620008000800 */
[----:B--2---:R-:W-:-:S02]  /*6180*/  IMAD.U32 R68, RZ, RZ, UR6 ;  /* 0x00000006ff447e24 */ /* 0x004fc4000f8e00ff */
[----:B------:R-:W-:Y:S01]  /*6190*/  IMAD.U32 R67, RZ, RZ, UR7 ;  /* 0x00000007ff437e24 */ /* 0x000fe2000f8e00ff */
[----:B------:R-:W2:Y:S01]  /*61a0*/  LDCU UR39, c[0x0][0xb30] ;  /* 0x00016600ff2777ac */ /* 0x000ea20008000800 */
[--C-:B------:R-:W-:Y:S02]  /*61b0*/  IMAD R63, R63, -0x10, R64.reuse ;  /* 0xfffffff03f3f7824 */ /* 0x100fe400078e0240 */
[----:B------:R-:W-:Y:S01]  /*61c0*/  IMAD R62, R65, -0x10, R64 ;  /* 0xfffffff0413e7824 */ /* 0x000fe200078e0240 */
[----:B------:R-:W1:Y:S01]  /*61d0*/  LDCU.64 UR60, c[0x0][0x888] ;  /* 0x00011100ff3c77ac */ /* 0x000e620008000a00 */
[----:B------:R-:W1:Y:S01]  /*61e0*/  LDCU.64 UR40, c[0x0][0xb28] ;  /* 0x00016500ff2877ac */ /* 0x000e620008000a00 */
[----:B------:R-:W1:Y:S01]  /*61f0*/  LDCU.128 UR56, c[0x0][0xb10] ;  /* 0x00016200ff3877ac */ /* 0x000e620008000c00 */
[----:B------:R-:W1:Y:S01]  /*6200*/  LDCU UR62, c[0x0][0x374] ;  /* 0x00006e80ff3e77ac */ /* 0x000e620008000800 */
[----:B------:R-:W-:Y:S01]  /*6210*/  UMOV UR53, URZ ;  /* 0x000000ff00357c82 */ /* 0x000fe20008000000 */
[----:B------:R-:W-:Y:S01]  /*6220*/  UMOV UR47, URZ ;  /* 0x000000ff002f7c82 */ /* 0x000fe20008000000 */
[----:B-1234-:R-:W-:-:S07]  /*6230*/  IADD3 R23, PT, PT, R0, R23, RZ ;  /* 0x0000001700177210 */ /* 0x01efce0007ffe0ff */
.L_x_182:
[----:B------:R-:W-:Y:S02]  /*6240*/  LEA R0, R58, UR43, 0x3 ;  /* 0x0000002b3a007c11 */ /* 0x000fe4000f8e18ff */
[----:B------:R-:W-:Y:S02]  /*6250*/  SHF.L.U32 R2, R60, 0x1f, RZ ;  /* 0x0000001f3c027819 */ /* 0x000fe400000006ff */
[----:B-1----:R-:W-:Y:S02]  /*6260*/  LEA R4, R58, UR43, 0x4 ;  /* 0x0000002b3a047c11 */ /* 0x002fe4000f8e20ff */
[----:B------:R-:W1:Y:S02]  /*6270*/  SYNCS.PHASECHK.TRANS64.TRYWAIT P0, [R0+URZ+0x90], R2 ;  /* 0x00009002000075a7 */ /* 0x000e6400080011ff */
[----:B-1-3--:R-:W-:Y:S05]  /*6280*/  @!P0 BRA `(.L_x_107) ;  /* 0x0000005800488947 */ /* 0x00afea0003800000 */
.L_x_241:
[----:B------:R-:W-:Y:S01]  /*6290*/  R2UR UR7, R69 ;  /* 0x00000000450772ca */ /* 0x000fe200000e0000 */
[----:B------:R-:W2:Y:S01]  /*62a0*/  LDS.128 R4, [R4+0x120] ;  /* 0x0001200004047984 */ /* 0x000ea20000000c00 */
[----:B-1----:R-:W-:Y:S01]  /*62b0*/  VIADD R0, R0, 0xa0 ;  /* 0x000000a000007836 */ /* 0x002fe20000000000 */
[----:B------:R-:W-:Y:S04]  /*62c0*/  UISETP.GE.AND UP0, UPT, UR45, 0x1, UPT ;  /* 0x000000012d00788c */ /* 0x000fe8000bf06270 */
[----:B------:R-:W-:Y:S01]  /*62d0*/  PRMT R0, RZ, 0x654, R0 ;  /* 0x00000654ff007816 */ /* 0x000fe20000000000 */
[----:B------:R-:W-:Y:S01]  /*62e0*/  @!PT LDS RZ, [RZ] ;  /* 0x00000000fffff984 */ /* 0x000fe20000000800 */
[----:B------:R-:W-:Y:S01]  /*62f0*/  @!PT LDS RZ, [RZ] ;  /* 0x00000000fffff984 */ /* 0x000fe20000000800 */
[----:B------:R-:W-:Y:S01]  /*6300*/  @!PT LDS RZ, [RZ] ;  /* 0x00000000fffff984 */ /* 0x000fe20000000800 */
[----:B------:R-:W-:Y:S01]  /*6310*/  @!PT LDS RZ, [RZ] ;  /* 0x00000000fffff984 */ /* 0x000fe20000000800 */
[----:B------:R1:W-:Y:S06]  /*6320*/  MEMBAR.ALL.CTA ;  /* 0x0000000000007992 */ /* 0x0003ec0000008000 */
[----:B-1----:R-:W1:Y:S02]  /*6330*/  FENCE.VIEW.ASYNC.S ;  /* 0x00000000000073c6 */ /* 0x002e640000000000 */
[----:B-1----:R1:W-:Y:S01]  /*6340*/  SYNCS.ARRIVE.TRANS64.RED.A1T0 RZ, [R0+URZ], RZ ;  /* 0x000000ff00ff79a7 */ /* 0x0023e200081004ff */
[----:B--2---:R-:W-:Y:S11]  /*6350*/  LOP3.LUT P0, RZ, R6, 0x1, RZ, 0xc0, !PT ;  /* 0x0000000106ff7812 */ /* 0x004ff6000780c0ff */
[----:B------:R-:W-:Y:S02]  /*6360*/  @!UPT UIADD3 URZ, UPT, UPT, URZ, URZ, URZ ;  /* 0x000000fffffff290 */ /* 0x000fe4000fffe0ff */
[----:B------:R-:W-:Y:S01]  /*6370*/  VOTEU.ANY UP1, P0 ;  /* 0x0000000000ff7886 */ /* 0x000fe20000020100 */
[----:B------:R-:W-:Y:S01]  /*6380*/  PLOP3.LUT P0, PT, PT, PT, UP1, 0x80, 0x8 ;  /* 0x000000000008781c */ /* 0x000fe20003f0f018 */
[----:B------:R-:W-:Y:S06]  /*6390*/  UP2UR UR4, UPR, URZ, 0x2 ;  /* 0x00000002ff047883 */ /* 0x000fec0008000000 */
[----:B------:R-:W-:Y:S06]  /*63a0*/  IMAD.U32 R70, RZ, RZ, UR4 ;  /* 0x00000004ff467e24 */ /* 0x000fec000f8e00ff */
[----:B------:R-:W-:Y:S02]  /*63b0*/  @P0 SHF.R.U32.HI R2, RZ, 0x10, R5 ;  /* 0x00000010ff020819 */ /* 0x000fe40000011605 */
[----:B------:R-:W-:Y:S02]  /*63c0*/  @P0 MOV R3, R4 ;  /* 0x0000000400030202 */ /* 0x000fe40000000f00 */
[----:B------:R-:W-:Y:S02]  /*63d0*/  @P0 R2UR UR4, R2 ;  /* 0x00000000020402ca */ /* 0x000fe400000e0000 */
[----:B------:R-:W-:Y:S02]  /*63e0*/  @P0 LOP3.LUT R4, R5, 0xffff, RZ, 0xc0, !PT ;  /* 0x0000ffff05040812 */ /* 0x000fe400078ec0ff */
[----:B------:R-:W-:Y:S02]  /*63f0*/  @P0 R2UR UR6, R3 ;  /* 0x00000000030602ca */ /* 0x000fe400000e0000 */
[----:B------:R-:W-:Y:S07]  /*6400*/  @P0 R2UR UR5, R4 ;  /* 0x00000000040502ca */ /* 0x000fee00000e0000 */
[----:B------:R-:W-:Y:S02]  /*6410*/  @UP1 UMOV UR7, UR4 ;  /* 0x0000000400071c82 */ /* 0x000fe40008000000 */
[----:B------:R-:W-:Y:S02]  /*6420*/  IMAD.U32 R69, RZ, RZ, UR7 ;  /* 0x00000007ff457e24 */ /* 0x000fe4000f8e00ff */
[----:B------:R-:W-:Y:S02]  /*6430*/  @UP1 UMOV UR38, UR6 ;  /* 0x0000000600261c82 */ /* 0x000fe40008000000 */
[----:B------:R-:W-:Y:S01]  /*6440*/  @UP1 UMOV UR37, UR5 ;  /* 0x0000000500251c82 */ /* 0x000fe20008000000 */
[----:B-1----:R-:W-:Y:S05]  /*6450*/  BRA.U !UP0, `(.L_x_108) ;  /* 0x0000000108cc7547 */ /* 0x002fea000b800000 */
[----:B------:R-:W1:Y:S01]  /*6460*/  LDCU UR12, c[0x0][0xb20] ;  /* 0x00016400ff0c77ac */ /* 0x000e620008000800 */
[----:B------:R-:W-:Y:S02]  /*6470*/  UIMAD.WIDE.U32 UR4, UR62, UR59, URZ ;  /* 0x0000003b3e0472a5 */ /* 0x000fe4000f8e00ff */
[----:B------:R-:W-:Y:S02]  /*6480*/  UIMAD.WIDE.U32 UR6, UR63, UR56, URZ ;  /* 0x000000383f0672a5 */ /* 0x000fe4000f8e00ff */
[----:B------:R-:W-:Y:S02]  /*6490*/  UISETP.NE.AND UP0, UPT, UR58, 0x1, UPT ;  /* 0x000000013a00788c */ /* 0x000fe4000bf05270 */
[----:B------:R-:W-:Y:S02]  /*64a0*/  UIMAD.WIDE.U32 UR8, UR37, UR59, URZ ;  /* 0x0000003b250872a5 */ /* 0x000fe4000f8e00ff */
[----:B------:R-:W-:Y:S02]  /*64b0*/  UIMAD.WIDE.U32 UR10, UR38, UR56, URZ ;  /* 0x00000038260a72a5 */ /* 0x000fe4000f8e00ff */
[----:B------:R-:W-:Y:S02]  /*64c0*/  UISETP.NE.AND UP1, UPT, UR42, 0x1, UPT ;  /* 0x000000012a00788c */ /* 0x000fe4000bf25270 */
[----:B------:R-:W-:Y:S01]  /*64d0*/  UISETP.NE.AND UP2, UPT, UR45, 0x1, UPT ;  /* 0x000000012d00788c */ /* 0x000fe2000bf45270 */
[----:B------:R-:W-:Y:S02]  /*64e0*/  UMOV UR4, UR5 ;  /* 0x0000000500047c82 */ /* 0x000fe40008000000 */
[----:B-1----:R-:W-:Y:S03]  /*64f0*/  USHF.R.U32.HI UR5, URZ, UR12, UR4 ;  /* 0x0000000cff057299 */ /* 0x002fe60008011604 */
[----:B------:R-:W-:Y:S02]  /*6500*/  UMOV UR4, UR7 ;  /* 0x0000000700047c82 */ /* 0x000fe40008000000 */
[----:B------:R-:W-:Y:S02]  /*6510*/  USHF.R.U32.HI UR7, URZ, UR57, UR4 ;  /* 0x00000039ff077299 */ /* 0x000fe40008011604 */
[----:B------:R-:W-:Y:S02]  /*6520*/  USEL UR4, UR62, UR5, !UP0 ;  /* 0x000000053e047287 */ /* 0x000fe4000c000000 */
[----:B------:R-:W-:Y:S01]  /*6530*/  USEL UR7, UR63, UR7, !UP1 ;  /* 0x000000073f077287 */ /* 0x000fe2000c800000 */
[----:B------:R-:W-:Y:S01]  /*6540*/  UMOV UR5, UR9 ;  /* 0x0000000900057c82 */ /* 0x000fe20008000000 */
[----:B------:R-:W-:Y:S02]  /*6550*/  UIMAD.WIDE.U32 UR8, UR4, UR40, URZ ;  /* 0x00000028040872a5 */ /* 0x000fe4000f8e00ff */
[----:B------:R-:W-:Y:S03]  /*6560*/  USHF.R.U32.HI UR6, URZ, UR12, UR5 ;  /* 0x0000000cff067299 */ /* 0x000fe60008011605 */
[----:B------:R-:W-:Y:S01]  /*6570*/  UMOV UR5, UR11 ;  /* 0x0000000b00057c82 */ /* 0x000fe20008000000 */
[----:B------:R-:W-:Y:S02]  /*6580*/  UIMAD.WIDE.U32 UR10, UR7, UR40, URZ ;  /* 0x00000028070a72a5 */ /* 0x000fe4000f8e00ff */
[----:B------:R-:W-:Y:S02]  /*6590*/  USHF.R.U32.HI UR12, URZ, UR57, UR5 ;  /* 0x00000039ff0c7299 */ /* 0x000fe40008011605 */
[----:B------:R-:W-:Y:S01]  /*65a0*/  USEL UR6, UR37, UR6, !UP0 ;  /* 0x0000000625067287 */ /* 0x000fe2000c000000 */
[----:B------:R-:W-:Y:S02]  /*65b0*/  UMOV UR5, UR9 ;  /* 0x0000000900057c82 */ /* 0x000fe40008000000 */
[----:B------:R-:W-:Y:S01]  /*65c0*/  UMOV UR10, UR11 ;  /* 0x0000000b000a7c82 */ /* 0x000fe20008000000 */
[----:B------:R-:W-:Y:S02]  /*65d0*/  @UP2 USHF.R.U32.HI UR4, URZ, UR41, UR5 ;  /* 0x00000029ff042299 */ /* 0x000fe40008011605 */
[----:B------:R-:W-:Y:S02]  /*65e0*/  @UP2 USHF.R.U32.HI UR7, URZ, UR41, UR10 ;  /* 0x00000029ff072299 */ /* 0x000fe4000801160a */
[----:B------:R-:W-:Y:S02]  /*65f0*/  UIMAD UR4, UR45, UR4, URZ ;  /* 0x000000042d0472a4 */ /* 0x000fe4000f8e02ff */
[----:B------:R-:W-:Y:S02]  /*6600*/  UIMAD.WIDE.U32 UR10, UR6, UR40, URZ ;  /* 0x00000028060a72a5 */ /* 0x000fe4000f8e00ff */
[----:B------:R-:W-:Y:S02]  /*6610*/  USEL UR5, UR38, UR12, !UP1 ;  /* 0x0000000c26057287 */ /* 0x000fe4000c800000 */
[----:B------:R-:W-:Y:S02]  /*6620*/  UIMAD UR8, UR45, UR7, URZ ;  /* 0x000000072d0872a4 */ /* 0x000fe4000f8e02ff */
[----:B------:R-:W-:Y:S03]  /*6630*/  UISETP.GE.AND UP0, UPT, UR6, UR4, UPT ;  /* 0x000000040600728c */ /* 0x000fe6000bf06270 */
[----:B------:R-:W-:Y:S01]  /*6640*/  UMOV UR4, UR11 ;  /* 0x0000000b00047c82 */ /* 0x000fe20008000000 */
[----:B------:R-:W-:Y:S02]  /*6650*/  UISETP.GE.OR UP0, UPT, UR5, UR8, UP0 ;  /* 0x000000080500728c */ /* 0x000fe40008706670 */
[----:B------:R-:W-:Y:S02]  /*6660*/  USHF.R.U32.HI UR4, URZ, UR41, UR4 ;  /* 0x00000029ff047299 */ /* 0x000fe40008011604 */
[----:B------:R-:W-:Y:S02]  /*6670*/  UIMAD.WIDE.U32 UR8, UR5, UR40, URZ ;  /* 0x00000028050872a5 */ /* 0x000fe4000f8e00ff */
[----:B------:R-:W-:Y:S02]  /*6680*/  USEL UR11, UR6, UR4, !UP2 ;  /* 0x00000004060b7287 */ /* 0x000fe4000d000000 */
[----:B------:R-:W-:Y:S02]  /*6690*/  UIADD3 UR8, UPT, UPT, -UR5, URZ, URZ ;  /* 0x000000ff05087290 */ /* 0x000fe4000fffe1ff */
[----:B------:R-:W-:Y:S01]  /*66a0*/  UIADD3 UR10, UPT, UPT, -UR11, URZ, URZ ;  /* 0x000000ff0b0a7290 */ /* 0x000fe2000fffe1ff */
[----:B------:R-:W-:Y:S01]  /*66b0*/  @!UP0 UMOV UR4, UR9 ;  /* 0x0000000900048c82 */ /* 0x000fe20008000000 */
[----:B------:R-:W-:Y:S02]  /*66c0*/  UIADD3 UR9, UPT, UPT, -UR6, URZ, URZ ;  /* 0x000000ff06097290 */ /* 0x000fe4000fffe1ff */
[----:B------:R-:W-:Y:S02]  /*66d0*/  @!UP0 USHF.R.U32.HI UR4, URZ, UR41, UR4 ;  /* 0x00000029ff048299 */ /* 0x000fe40008011604 */
[----:B------:R-:W-:Y:S02]  /*66e0*/  UIMAD UR10, UR45, UR10, UR6 ;  /* 0x0000000a2d0a72a4 */ /* 0x000fe4000f8e0206 */
[----:B------:R-:W-:Y:S04]  /*66f0*/  @!UP0 USEL UR4, UR5, UR4, !UP2 ;  /* 0x0000000405048287 */ /* 0x000fe8000d000000 */
[----:B------:R-:W-:Y:S02]  /*6700*/  @!UP0 UIMAD UR10, UR7, UR10, UR4 ;  /* 0x0000000a070a82a4 */ /* 0x000fe4000f8e0204 */
[----:B------:R-:W-:Y:S02]  /*6710*/  @!UP0 UIADD3 UR11, UPT, UPT, UR11, -UR4, URZ ;  /* 0x800000040b0b8290 */ /* 0x000fe4000fffe0ff */
[----:B------:R-:W-:Y:S02]  /*6720*/  UIMAD UR7, UR42, UR8, UR38 ;  /* 0x000000082a0772a4 */ /* 0x000fe4000f8e0226 */
[----:B------:R-:W-:Y:S02]  /*6730*/  @!UP0 UIMAD UR6, UR11, UR45, UR5 ;  /* 0x0000002d0b0682a4 */ /* 0x000fe4000f8e0205 */
[----:B------:R-:W-:Y:S01]  /*6740*/  UIMAD UR4, UR58, UR9, UR37 ;  /* 0x000000093a0472a4 */ /* 0x000fe2000f8e0225 */
[----:B------:R-:W-:Y:S02]  /*6750*/  @!UP0 UMOV UR5, UR10 ;  /* 0x0000000a00058c82 */ /* 0x000fe40008000000 */
[----:B------:R-:W-:Y:S02]  /*6760*/  UIMAD UR38, UR5, UR42, UR7 ;  /* 0x0000002a052672a4 */ /* 0x000fe4000f8e0207 */
[----:B------:R-:W-:Y:S11]  /*6770*/  UIMAD UR37, UR6, UR58, UR4 ;  /* 0x0000003a062572a4 */ /* 0x000ff6000f8e0204 */
[----:B------:R-:W-:Y:S01]  /*6780*/  @!UPT UIADD3 URZ, UPT, UPT, URZ, URZ, URZ ;  /* 0x000000fffffff290 */ /* 0x000fe2000fffe0ff */
.L_x_108:
[----:B------:R-:W-:Y:S01]  /*6790*/  UISETP.NE.AND UP0, UPT, UR39, 0x1, UPT ;  /* 0x000000012700788c */ /* 0x000fe2000bf05270 */
[----:B------:R-:W-:Y:S01]  /*67a0*/  LOP3.LUT P0, RZ, R56, 0x1b0, RZ, 0xc0, !PT ;  /* 0x000001b038ff7812 */ /* 0x000fe2000780c0ff */
[----:B------:R-:W-:Y:S01]  /*67b0*/  USHF.L.U32 UR50, UR24, 0x7, URZ ;  /* 0x0000000718327899 */ /* 0x000fe200080006ff */
[----:B------:R-:W-:Y:S01]  /*67c0*/  BSSY.RECONVERGENT B6, `(.L_x_109) ;  /* 0x0000034000067945 */ /* 0x000fe20003800200 */
[----:B------:R-:W-:Y:S01]  /*67d0*/  USHF.L.U32 UR49, UR28, 0x7, URZ ;  /* 0x000000071c317899 */ /* 0x000fe200080006ff */
[----:B------:R-:W-:Y:S06]  /*67e0*/  IADD3 R58, PT, PT, R58, 0x1, RZ ;  /* 0x000000013a3a7810 */ /* 0x000fec0007ffe0ff */
[----:B------:R-:W1:Y:S01]  /*67f0*/  @!UP0 LDCU.128 UR12, c[0x0][0xb10] ;  /* 0x00016200ff0c87ac */ /* 0x000e620008000c00 */
[----:B------:R-:W2:Y:S01]  /*6800*/  @!UP0 LDCU UR5, c[0x0][0xb0c] ;  /* 0x00016180ff0587ac */ /* 0x000ea20008000800 */
[----:B------:R-:W3:Y:S01]  /*6810*/  @!UP0 LDCU UR10, c[0x0][0xb20] ;  /* 0x00016400ff0a87ac */ /* 0x000ee20008000800 */
[----:B-1----:R-:W-:Y:S02]  /*6820*/  UIMAD.WIDE.U32 UR8, UR38, UR12, URZ ;  /* 0x0000000c260872a5 */ /* 0x002fe4000f8e00ff */
[----:B------:R-:W-:Y:S02]  /*6830*/  UIMAD.WIDE.U32 UR6, UR37, UR15, URZ ;  /* 0x0000000f250672a5 */ /* 0x000fe4000f8e00ff */
[----:B------:R-:W-:Y:S03]  /*6840*/  @!UP0 UISETP.NE.AND UP1, UPT, UR14, 0x1, UPT ;  /* 0x000000010e00888c */ /* 0x000fe6000bf25270 */
[----:B------:R-:W-:Y:S01]  /*6850*/  @!UP0 UMOV UR4, UR9 ;  /* 0x0000000900048c82 */ /* 0x000fe20008000000 */
[----:B--2---:R-:W-:Y:S02]  /*6860*/  @!UP0 UISETP.NE.AND UP2, UPT, UR5, 0x1, UPT ;  /* 0x000000010500888c */ /* 0x004fe4000bf45270 */
[----:B------:R-:W-:Y:S01]  /*6870*/  @!UP0 USHF.R.U32.HI UR4, URZ, UR13, UR4 ;  /* 0x0000000dff048299 */ /* 0x000fe20008011604 */
[----:B------:R-:W-:Y:S02]  /*6880*/  @!UP0 UMOV UR6, UR7 ;  /* 0x0000000700068c82 */ /* 0x000fe40008000000 */
[----:B---3--:R-:W-:Y:S02]  /*6890*/  @!UP0 USHF.R.U32.HI UR6, URZ, UR10, UR6 ;  /* 0x0000000aff068299 */ /* 0x008fe40008011606 */
[----:B------:R-:W-:Y:S02]  /*68a0*/  @!UP0 USEL UR7, UR38, UR4, !UP2 ;  /* 0x0000000426078287 */ /* 0x000fe4000d000000 */
[----:B------:R-:W-:Y:S04]  /*68b0*/  @!UP0 USEL UR6, UR37, UR6, !UP1 ;  /* 0x0000000625068287 */ /* 0x000fe8000c800000 */
[----:B------:R-:W-:Y:S02]  /*68c0*/  @!UP0 UIADD3 UR4, UPT, UPT, -UR7, UR6, URZ ;  /* 0x0000000607048290 */ /* 0x000fe4000fffe1ff */
[----:B------:R-:W-:Y:S02]  /*68d0*/  @!UP0 UIADD3 UR6, UPT, UPT, UR7, -UR6, URZ ;  /* 0x8000000607068290 */ /* 0x000fe4000fffe0ff */
[----:B------:R-:W-:Y:S02]  /*68e0*/  @!UP0 UIMAD UR38, UR4, UR5, UR38 ;  /* 0x00000005042682a4 */ /* 0x000fe4000f8e0226 */
[----:B------:R-:W-:Y:S01]  /*68f0*/  @!UP0 UIMAD UR37, UR6, UR14, UR37 ;  /* 0x0000000e062582a4 */ /* 0x000fe2000f8e0225 */
[----:B------:R-:W-:Y:S11]  /*6900*/  @!P0 BRA `(.L_x_110) ;  /* 0x00000000007c8947 */ /* 0x000ff60003800000 */
[----:B------:R-:W1:Y:S01]  /*6910*/  LDCU.64 UR8, c[0x4][0x80] ;  /* 0x01001000ff0877ac */ /* 0x000e620008000a00 */
[----:B------:R-:W-:Y:S01]  /*6920*/  MOV R2, 0x0 ;  /* 0x0000000000027802 */ /* 0x000fe20000000f00 */
[----:B------:R-:W-:Y:S02]  /*6930*/  HFMA2 R12, -RZ, RZ, 0, 5.9604644775390625e-08 ;  /* 0x00000001ff0c7431 */ /* 0x000fe400000001ff */
[----:B------:R-:W-:Y:S01]  /*6940*/  IMAD.MOV.U32 R8, RZ, RZ, 0x70 ;  /* 0x00000070ff087424 */ /* 0x000fe200078e00ff */
[----:B------:R2:W3:Y:S01]  /*6950*/  LDC.64 R14, c[0x4][R2] ;  /* 0x01000000020e7b82 */ /* 0x0004e20000000a00 */
[----:B------:R-:W4:Y:S01]  /*6960*/  LDCU.64 UR6, c[0x4][0x88] ;  /* 0x01001100ff0677ac */ /* 0x000f220008000a00 */
[----:B------:R-:W-:Y:S01]  /*6970*/  IMAD.MOV.U32 R13, RZ, RZ, RZ ;  /* 0x000000ffff0d7224 */ /* 0x000fe200078e00ff */
[----:B------:R-:W2:Y:S01]  /*6980*/  LDCU.64 UR4, c[0x4][0x8] ;  /* 0x01000100ff0477ac */ /* 0x000ea20008000a00 */
[----:B-1----:R-:W-:Y:S01]  /*6990*/  MOV R5, UR9 ;  /* 0x0000000900057c02 */ /* 0x002fe20008000f00 */
[----:B------:R-:W-:Y:S01]  /*69a0*/  IMAD.U32 R4, RZ, RZ, UR8 ;  /* 0x00000008ff047e24 */ /* 0x000fe2000f8e00ff */
[----:B----4-:R-:W-:Y:S01]  /*69b0*/  MOV R7, UR7 ;  /* 0x0000000700077c02 */ /* 0x010fe20008000f00 */
[----:B------:R-:W-:Y:S01]  /*69c0*/  IMAD.U32 R6, RZ, RZ, UR6 ;  /* 0x00000006ff067e24 */ /* 0x000fe2000f8e00ff */
[----:B--2---:R-:W-:Y:S01]  /*69d0*/  MOV R11, UR5 ;  /* 0x00000005000b7c02 */ /* 0x004fe20008000f00 */
[----:B------:R-:W-:Y:S02]  /*69e0*/  IMAD.U32 R10, RZ, RZ, UR4 ;  /* 0x00000004ff0a7e24 */ /* 0x000fe4000f8e00ff */
[----:B------:R-:W-:Y:S07]  /*69f0*/  LEPC R20, `(.L_x_111) ;  /* 0x000000001014794e */ /* 0x000fee0000000000 */
[----:B---3-5:R-:W-:Y:S05]  /*6a00*/  CALL.ABS.NOINC R14 ;  /* 0x000000000e007343 */ /* 0x028fea0003c00000 */
.L_x_111:
[----:B------:R-:W1:Y:S01]  /*6a10*/  LDCU.64 UR8, c[0x4][0x80] ;  /* 0x01001000ff0877ac */ /* 0x000e620008000a00 */
[----:B------:R-:W2:Y:S01]  /*6a20*/  LDC.64 R2, c[0x4][R2] ;  /* 0x0100000002027b82 */ /* 0x000ea20000000a00 */
[----:B------:R-:W-:Y:S02]  /*6a30*/  HFMA2 R12, -RZ, RZ, 0, 5.9604644775390625e-08 ;  /* 0x00000001ff0c7431 */ /* 0x000fe400000001ff */
[----:B------:R-:W-:Y:S02]  /*6a40*/  IMAD.MOV.U32 R8, RZ, RZ, 0x70 ;  /* 0x00000070ff087424 */ /* 0x000fe400078e00ff */
[----:B------:R-:W-:Y:S01]  /*6a50*/  IMAD.MOV.U32 R13, RZ, RZ, RZ ;  /* 0x000000ffff0d7224 */ /* 0x000fe200078e00ff */
[----:B------:R-:W3:Y:S01]  /*6a60*/  LDCU.64 UR6, c[0x4][0x88] ;  /* 0x01001100ff0677ac */ /* 0x000ee20008000a00 */
[----:B------:R-:W4:Y:S01]  /*6a70*/  LDCU.64 UR4, c[0x4][0x8] ;  /* 0x01000100ff0477ac */ /* 0x000f220008000a00 */
[----:B-1----:R-:W-:Y:S02]  /*6a80*/  MOV R4, UR8 ;  /* 0x0000000800047c02 */ /* 0x002fe40008000f00 */
[----:B------:R-:W-:Y:S02]  /*6a90*/  MOV R5, UR9 ;  /* 0x0000000900057c02 */ /* 0x000fe40008000f00 */
[----:B---3--:R-:W-:Y:S01]  /*6aa0*/  MOV R7, UR7 ;  /* 0x0000000700077c02 */ /* 0x008fe20008000f00 */
[----:B------:R-:W-:Y:S01]  /*6ab0*/  IMAD.U32 R6, RZ, RZ, UR6 ;  /* 0x00000006ff067e24 */ /* 0x000fe2000f8e00ff */
[----:B----4-:R-:W-:Y:S01]  /*6ac0*/  MOV R11, UR5 ;  /* 0x00000005000b7c02 */ /* 0x010fe20008000f00 */
[----:B------:R-:W-:Y:S02]  /*6ad0*/  IMAD.U32 R10, RZ, RZ, UR4 ;  /* 0x00000004ff0a7e24 */ /* 0x000fe4000f8e00ff */
[----:B------:R-:W-:Y:S07]  /*6ae0*/  LEPC R20, `(.L_x_110) ;  /* 0x000000001014794e */ /* 0x000fee0000000000 */
[----:B--2---:R-:W-:Y:S05]  /*6af0*/  CALL.ABS.NOINC R2 ;  /* 0x0000000002007343 */ /* 0x004fea0003c00000 */
.L_x_110:
[----:B------:R-:W-:Y:S05]  /*6b00*/  BSYNC.RECONVERGENT B6 ;  /* 0x0000000000067941 */ /* 0x000fea0003800200 */
.L_x_109:
[----:B------:R-:W-:Y:S02]  /*6b10*/  R2UR UR6, R55 ;  /* 0x00000000370672ca */ /* 0x000fe400000e0000 */
[----:B------:R-:W-:Y:S02]  /*6b20*/  R2UR UR5, R68 ;  /* 0x00000000440572ca */ /* 0x000fe400000e0000 */
[----:B------:R-:W-:Y:S02]  /*6b30*/  R2UR UR4, R67 ;  /* 0x00000000430472ca */ /* 0x000fe400000e0000 */
[----:B------:R-:W-:Y:S02]  /*6b40*/  ISETP.NE.U32.AND P4, PT, R50, RZ, PT ;  /* 0x000000ff3200720c */ /* 0x000fe40003f85070 */
[----:B------:R-:W-:Y:S02]  /*6b50*/  ISETP.NE.U32.AND P2, PT, RZ, UR60, PT ;  /* 0x0000003cff007c0c */ /* 0x000fe4000bf45070 */
[----:B------:R-:W-:Y:S02]  /*6b60*/  ISETP.NE.AND.EX P4, PT, R51, RZ, PT, P4 ;  /* 0x000000ff3300720c */ /* 0x000fe40003f85340 */
[----:B------:R-:W-:Y:S01]  /*6b70*/  ISETP.NE.AND.EX P2, PT, RZ, UR61, PT, P2 ;  /* 0x0000003dff007c0c */ /* 0x000fe2000bf45320 */
[----:B------:R-:W-:Y:S02]  /*6b80*/  UISETP.NE.AND UP2, UPT, UR6, URZ, UPT ;  /* 0x000000ff0600728c */ /* 0x000fe4000bf45270 */
[----:B------:R-:W-:Y:S04]  /*6b90*/  UISETP.NE.U32.AND UP0, UPT, UR5, URZ, UPT ;  /* 0x000000ff0500728c */ /* 0x000fe8000bf05070 */
[----:B------:R-:W-:Y:S01]  /*6ba0*/  UISETP.NE.AND.EX UP1, UPT, UR4, URZ, UPT, UP0 ;  /* 0x000000ff0400728c */ /* 0x000fe2000bf25300 */
[----:B------:R-:W-:Y:S01]  /*6bb0*/  PLOP3.LUT P1, PT, PT, PT, UP2, 0x80, 0x8 ;  /* 0x000000000008781c */ /* 0x000fe20003f2f028 */
[----:B------:R-:W-:Y:S03]  /*6bc0*/  UPLOP3.LUT UP0, UPT, UPT, UPT, UPT, 0x40, 0x4 ;  /* 0x000000000004789c */ /* 0x000fe60003f0e870 */
[----:B------:R-:W-:Y:S06]  /*6bd0*/  @UP2 UPLOP3.LUT UP0, UPT, UPT, UPT, UP1, 0x80, 0x8 ;  /* 0x000000000008289c */ /* 0x000fec0003f0f010 */
[----:B------:R-:W-:Y:S01]  /*6be0*/  PLOP3.LUT P0, PT, PT, PT, UP0, 0x80, 0x8 ;  /* 0x000000000008781c */ /* 0x000fe20003f0f008 */
[----:B------:R-:W-:Y:S01]  /*6bf0*/  @!UPT UIADD3 URZ, UPT, UPT, URZ, URZ, URZ ;  /* 0x000000fffffff290 */ /* 0x000fe2000fffe0ff */
[----:B------:R-:W-:Y:S11]  /*6c00*/  BRA.U !UP1, `(.L_x_112) ;  /* 0x0000000109407547 */ /* 0x000ff6000b800000 */
[----:B------:R-:W-:Y:S01]  /*6c10*/  UISETP.NE.U32.AND UP0, UPT, UR60, URZ, UPT ;  /* 0x000000ff3c00728c */ /* 0x000fe2000bf05070 */
[----:B------:R-:W-:Y:S01]  /*6c20*/  R2UR UR6, R68 ;  /* 0x00000000440672ca */ /* 0x000fe200000e0000 */
[----:B------:R-:W1:Y:S01]  /*6c30*/  LDCU.64 UR8, c[0x0][0x358] ;  /* 0x00006b00ff0877ac */ /* 0x000e620008000a00 */
[----:B------:R-:W-:Y:S02]  /*6c40*/  HFMA2 R26, -RZ, RZ, 0, 5.9604644775390625e-08 ;  /* 0x00000001ff1a7431 */ /* 0x000fe400000001ff */
[----:B------:R-:W-:Y:S01]  /*6c50*/  IMAD.MOV.U32 R0, RZ, RZ, 0x1 ;  /* 0x00000001ff007424 */ /* 0x000fe200078e00ff */
[----:B------:R-:W-:Y:S06]  /*6c60*/  UISETP.NE.AND.EX UP0, UPT, UR61, URZ, UPT, UP0 ;  /* 0x000000ff3d00728c */ /* 0x000fec000bf05300 */
[----:B------:R-:W-:Y:S05]  /*6c70*/  PLOP3.LUT P3, PT, PT, PT, UP0, 0x80, 0x8 ;  /* 0x000000000008781c */ /* 0x000fea0003f6f008 */
[----:B------:R-:W2:Y:S01]  /*6c80*/  @UP0 LDCU.64 UR4, c[0x0][0x888] ;  /* 0x00011100ff0407ac */ /* 0x000ea20008000a00 */
[----:B------:R-:W-:Y:S07]  /*6c90*/  @UP0 UIMAD UR6, UR36, UR6, URZ ;  /* 0x00000006240602a4 */ /* 0x000fee000f8e02ff */
[----:B------:R-:W-:Y:S01]  /*6ca0*/  @!P3 PRMT R26, R0, 0x7610, R26 ;  /* 0x00007610001ab816 */ /* 0x000fe2000000001a */
[----:B--2---:R-:W-:Y:S06]  /*6cb0*/  @UP0 UIMAD.WIDE UR4, UR6, 0x4, UR4 ;  /* 0x00000004060408a5 */ /* 0x004fec000f8e0204 */
[----:B------:R-:W-:Y:S02]  /*6cc0*/  IMAD.U32 R2, RZ, RZ, UR4 ;  /* 0x00000004ff027e24 */ /* 0x000fe4000f8e00ff */
[----:B------:R-:W-:Y:S03]  /*6cd0*/  IMAD.U32 R3, RZ, RZ, UR5 ;  /* 0x00000005ff037e24 */ /* 0x000fe6000f8e00ff */
[----:B------:R-:W2:Y:S02]  /*6ce0*/  @!UP0 LDCU UR4, c[0x0][0x880] ;  /* 0x00011000ff0487ac */ /* 0x000ea40008000800 */
[----:B-1---5:R1:W5:Y:S02]  /*6cf0*/  @P3 LDG.E R27, desc[UR8][R2.64] ;  /* 0x00000008021b3981 */ /* 0x022364000c1e1900 */
[----:B-12---:R-:W-:Y:S02]  /*6d00*/  @!P3 MOV R27, UR4 ;  /* 0x00000004001bbc02 */ /* 0x006fe40008000f00 */
.L_x_112:
[----:B------:R-:W-:Y:S05]  /*6d10*/  @!P4 BRA `(.L_x_113) ;  /* 0x000000000024c947 */ /* 0x000fea0003800000 */
[----:B------:R-:W-:Y:S01]  /*6d20*/  ISETP.NE.U32.AND P3, PT, R48, RZ, PT ;  /* 0x000000ff3000720c */ /* 0x000fe20003f65070 */
[----:B------:R-:W1:Y:S03]  /*6d30*/  LDCU.64 UR4, c[0x0][0x358] ;  /* 0x00006b00ff0477ac */ /* 0x000e660008000a00 */
[----:B------:R-:W-:Y:S11]  /*6d40*/  ISETP.NE.AND.EX P3, PT, R49, RZ, PT, P3 ;  /* 0x000000ff3100720c */ /* 0x000ff60003f65330 */
[----:B------:R-:W-:Y:S02]  /*6d50*/  @!UPT UIADD3 URZ, UPT, UPT, URZ, URZ, URZ ;  /* 0x000000fffffff290 */ /* 0x000fe4000fffe0ff */
[----:B------:R-:W2:Y:S01]  /*6d60*/  @P3 LDC.64 R2, c[0x0][0x8a8] ;  /* 0x00022a00ff023b82 */ /* 0x000ea20000000a00 */
[----:B------:R-:W-:Y:S04]  /*6d70*/  @P3 IMAD R0, R50, UR36, RZ ;  /* 0x0000002432003c24 */ /* 0x000fe8000f8e02ff */
[----:B--2---:R-:W-:Y:S05]  /*6d80*/  @P3 IMAD.WIDE R2, R0, 0x4, R2 ;  /* 0x0000000400023825 */ /* 0x004fea00078e0202 */
[----:B-1---5:R1:W5:Y:S02]  /*6d90*/  @P3 LDG.E R24, desc[UR4][R2.64] ;  /* 0x0000000402183981 */ /* 0x022364000c1e1900 */
[----:B-1----:R-:W2:Y:S02]  /*6da0*/  @!P3 LDC R24, c[0x0][0x8a0] ;  /* 0x00022800ff18bb82 */ /* 0x002ea40000000800 */
.L_x_113:
[----:B-----5:R-:W-:Y:S01]  /*6db0*/  FSETP.NEU.AND P3, PT, R27, RZ, PT ;  /* 0x000000ff1b00720b */ /* 0x020fe20003f6d000 */
[----:B------:R-:W-:Y:S01]  /*6dc0*/  BSSY B1, `(.L_x_114) ;  /* 0x0000038000017945 */ /* 0x000fe20003800000 */
[----:B------:R-:W-:Y:S01]  /*6dd0*/  SEL R3, RZ, 0xffffffff, P2 ;  /* 0xffffffffff037807 */ /* 0x000fe20001000000 */
[----:B------:R-:W-:Y:S01]  /*6de0*/  IMAD.MOV.U32 R74, RZ, RZ, 0x1 ;  /* 0x00000001ff4a7424 */ /* 0x000fe200078e00ff */
[----:B------:R-:W-:Y:S01]  /*6df0*/  @P1 LOP3.LUT P2, RZ, R26, 0xff, RZ, 0xc0, !PT ;  /* 0x000000ff1aff1812 */ /* 0x000fe2000784c0ff */
[C---:B------:R-:W-:Y:S01]  /*6e00*/  IMAD R25, R22.reuse, 0x80, R23 ;  /* 0x0000008016197824 */ /* 0x040fe200078e0217 */
[----:B------:R-:W-:Y:S01]  /*6e10*/  @P1 SEL R0, RZ, 0xffffffff, P3 ;  /* 0xffffffffff001807 */ /* 0x000fe20001800000 */
[----:B------:R-:W-:Y:S01]  /*6e20*/  IMAD R59, R65, -0x10, R63 ;  /* 0xfffffff0413b7824 */ /* 0x000fe200078e023f */
[----:B------:R-:W-:Y:S01]  /*6e30*/  LEA R72, R22, UR43, 0x3 ;  /* 0x0000002b16487c11 */ /* 0x000fe2000f8e18ff */
[----:B------:R-:W-:Y:S01]  /*6e40*/  IMAD.MOV.U32 R73, RZ, RZ, RZ ;  /* 0x000000ffff497224 */ /* 0x000fe200078e00ff */
[C---:B------:R-:W-:Y:S02]  /*6e50*/  @P0 SEL R0, R3.reuse, R0, !P2 ;  /* 0x0000000003000207 */ /* 0x040fe40005000000 */
[----:B------:R-:W-:Y:S02]  /*6e60*/  CS2R R46, SRZ ;  /* 0x00000000002e7805 */ /* 0x000fe4000001ff00 */
[----:B------:R-:W-:Y:S02]  /*6e70*/  PLOP3.LUT P2, PT, PT, PT, UP1, 0x80, 0x8 ;  /* 0x000000000008781c */ /* 0x000fe40003f4f018 */
[----:B------:R-:W-:Y:S02]  /*6e80*/  CS2R R44, SRZ ;  /* 0x00000000002c7805 */ /* 0x000fe4000001ff00 */
[----:B------:R-:W-:Y:S02]  /*6e90*/  @P1 LOP3.LUT R0, R0, 0x1, RZ, 0xc0, !PT ;  /* 0x0000000100001812 */ /* 0x000fe400078ec0ff */
[----:B------:R-:W-:Y:S02]  /*6ea0*/  CS2R R42, SRZ ;  /* 0x00000000002a7805 */ /* 0x000fe4000001ff00 */
[----:B------:R-:W-:Y:S02]  /*6eb0*/  LOP3.LUT P4, R57, R26, 0xff, RZ, 0xc0, !PT ;  /* 0x000000ff1a397812 */ /* 0x000fe4000788c0ff */
[----:B------:R-:W-:Y:S02]  /*6ec0*/  CS2R R40, SRZ ;  /* 0x0000000000287805 */ /* 0x000fe4000001ff00 */
[----:B------:R-:W-:Y:S02]  /*6ed0*/  ISETP.NE.U32.OR P5, PT, R0, 0x1, !P1 ;  /* 0x000000010000780c */ /* 0x000fe40004fa5470 */
[----:B------:R-:W-:Y:S02]  /*6ee0*/  CS2R R38, SRZ ;  /* 0x0000000000267805 */ /* 0x000fe4000001ff00 */
[----:B------:R-:W-:Y:S02]  /*6ef0*/  SEL R2, RZ, 0xffffffff, P3 ;  /* 0xffffffffff027807 */ /* 0x000fe40001800000 */
[----:B------:R-:W-:Y:S02]  /*6f00*/  CS2R R36, SRZ ;  /* 0x0000000000247805 */ /* 0x000fe4000001ff00 */
[----:B------:R-:W-:Y:S02]  /*6f10*/  P2R R71, PR, RZ, 0x20 ;  /* 0x00000020ff477803 */ /* 0x000fe40000000000 */
[----:B------:R-:W-:Y:S02]  /*6f20*/  CS2R R34, SRZ ;  /* 0x0000000000227805 */ /* 0x000fe4000001ff00 */
[----:B------:R-:W-:Y:S02]  /*6f30*/  CS2R R32, SRZ ;  /* 0x0000000000207805 */ /* 0x000fe4000001ff00 */
[----:B------:R-:W-:Y:S04]  /*6f40*/  @P2 SEL R2, R3, R2, !P4 ;  /* 0x0000000203022207 */ /* 0x000fe80006000000 */
[----:B------:R-:W-:Y:S02]  /*6f50*/  LOP3.LUT R2, R2, 0x1, RZ, 0xc0, !PT ;  /* 0x0000000102027812 */ /* 0x000fe400078ec0ff */
[----:B------:R-:W-:Y:S02]  /*6f60*/  @P5 SHF.L.U32 R0, RZ, 0x1f, RZ ;  /* 0x0000001fff005819 */ /* 0x000fe400000006ff */
[----:B------:R-:W-:Y:S02]  /*6f70*/  ISETP.NE.U32.AND P2, PT, R2, 0x1, PT ;  /* 0x000000010200780c */ /* 0x000fe40003f45070 */
[----:B------:R1:W3:Y:S02]  /*6f80*/  @P5 SYNCS.PHASECHK.TRANS64.TRYWAIT P1, [UR43+0x40], R0 ;  /* 0x00004000ff0055a7 */ /* 0x0002e4000802112b */
[----:B------:R-:W-:Y:S02]  /*6f90*/  P2R R75, PR, RZ, 0x4 ;  /* 0x00000004ff4b7803 */ /* 0x000fe40000000000 */
[----:B-1----:R-:W-:Y:S04]  /*6fa0*/  SHF.L.U32 R0, R61, 0x1f, RZ ;  /* 0x0000001f3d007819 */ /* 0x002fe800000006ff */
[----:B------:R1:W4:Y:S01]  /*6fb0*/  SYNCS.PHASECHK.TRANS64.TRYWAIT P0, [R72+URZ+0xb0], R0 ;  /* 0x0000b000480075a7 */ /* 0x00032200080011ff */
[----:B---3--:R-:W-:Y:S01]  /*6fc0*/  @P5 SEL R74, RZ, 0x1, !P1 ;  /* 0x00000001ff4a5807 */ /* 0x008fe20004800000 */
[----:B-1----:R-:W-:Y:S06]  /*6fd0*/  @!P5 BRA `(.L_x_115) ;  /* 0x000000000058d947 */ /* 0x002fec0003800000 */
[----:B------:R-:W-:Y:S01]  /*6fe0*/  IMAD.MOV.U32 R46, RZ, RZ, RZ ;  /* 0x000000ffff2e7224 */ /* 0x000fe200078e00ff */
[----:B------:R-:W-:Y:S01]  /*6ff0*/  ISETP.NE.AND P1, PT, R74, RZ, PT ;  /* 0x000000ff4a00720c */ /* 0x000fe20003f25270 */
[----:B------:R-:W-:Y:S01]  /*7000*/  BSSY B0, `(.L_x_116) ;  /* 0x000000c000007945 */ /* 0x000fe20003800000 */
[----:B------:R-:W-:Y:S02]  /*7010*/  CS2R R34, SRZ ;  /* 0x0000000000227805 */ /* 0x000fe4000001ff00 */
[----:B------:R-:W-:Y:S02]  /*7020*/  CS2R R32, SRZ ;  /* 0x0000000000207805 */ /* 0x000fe4000001ff00 */
[----:B------:R-:W-:Y:S02]  /*7030*/  CS2R R38, SRZ ;  /* 0x0000000000267805 */ /* 0x000fe4000001ff00 */
[----:B------:R-:W-:Y:S02]  /*7040*/  CS2R R36, SRZ ;  /* 0x0000000000247805 */ /* 0x000fe4000001ff00 */
[----:B------:R-:W-:Y:S02]  /*7050*/  CS2R R42, SRZ ;  /* 0x00000000002a7805 */ /* 0x000fe4000001ff00 */
[----:B------:R-:W-:Y:S02]  /*7060*/  CS2R R40, SRZ ;  /* 0x0000000000287805 */ /* 0x000fe4000001ff00 */
[----:B------:R-:W-:Y:S01]  /*7070*/  CS2R R44, SRZ ;  /* 0x00000000002c7805 */ /* 0x000fe2000001ff00 */
[----:B------:R-:W-:Y:S06]  /*7080*/  @P1 BRA `(.L_x_117) ;  /* 0x00000000000c1947 */ /* 0x000fec0003800000 */
[----:B------:R-:W-:Y:S04]  /*7090*/  SHF.L.U32 R3, RZ, 0x1f, RZ ;  /* 0x0000001fff037819 */ /* 0x000fe800000006ff */
[----:B------:R-:W1:Y:S02]  /*70a0*/  SYNCS.PHASECHK.TRANS64.TRYWAIT P1, [UR43+0x40], R3 ;  /* 0x00004003ff0075a7 */ /* 0x000e64000802112b */
[----:B-1----:R-:W-:Y:S05]  /*70b0*/  @!P1 BRA `(.L_x_118) ;  /* 0x0000004800d09947 */ /* 0x002fea0003800000 */
.L_x_117:
[----:B------:R-:W-:Y:S05]  /*70c0*/  BSYNC B0 ;  /* 0x0000000000007941 */ /* 0x000fea0003800000 */
.L_x_116:
[----:B------:R-:W-:Y:S01]  /*70d0*/  ISETP.NE.AND P1, PT, R75, RZ, PT ;  /* 0x000000ff4b00720c */ /* 0x000fe20003f25270 */
[----:B------:R-:W-:Y:S11]  /*70e0*/  HFMA2 R73, -RZ, RZ, 0, 5.9604644775390625e-08 ;  /* 0x00000001ff497431 */ /* 0x000ff600000001ff */
[----:B------:R-:W-:Y:S01]  /*70f0*/  @!UPT UIADD3 URZ, UPT, UPT, URZ, URZ, URZ ;  /* 0x000000fffffff290 */ /* 0x000fe2000fffe0ff */
[----:B------:R3:W1:Y:S04]  /*7100*/  @P1 LDS.128 R32, [R64] ;  /* 0x0000000040201984 */ /* 0x0006680000000c00 */
[----:B------:R3:W1:Y:S04]  /*7110*/  @P1 LDS.128 R36, [R63+0x10] ;  /* 0x000010003f241984 */ /* 0x0006680000000c00 */
[----:B------:R3:W1:Y:S04]  /*7120*/  @P1 LDS.128 R40, [R62+0x20] ;  /* 0x000020003e281984 */ /* 0x0006680000000c00 */
[----:B------:R3:W1:Y:S02]  /*7130*/  @P1 LDS.128 R44, [R59+0x30] ;  /* 0x000030003b2c1984 */ /* 0x0006640000000c00 */
.L_x_115:
[----:B------:R-:W-:Y:S05]  /*7140*/  BSYNC B1 ;  /* 0x0000000000017941 */ /* 0x000fea0003800000 */
.L_x_114:
[----:B-1----:R-:W-:Y:S04]  /*7150*/  SHF.R.U32.HI R2, RZ, 0x15, R25 ;  /* 0x00000015ff027819 */ /* 0x002fe80000011619 */
[----:B------:R-:W-:Y:S01]  /*7160*/  LOP3.LUT P1, RZ, R2, 0x3, R52, 0x48, !PT ;  /* 0x0000000302ff7812 */ /* 0x000fe20007824834 */
[----:B------:R-:W-:Y:S01]  /*7170*/  @!UPT UIADD3 URZ, UPT, UPT, URZ, URZ, URZ ;  /* 0x000000fffffff290 */ /* 0x000fe2000fffe0ff */
[----:B----4-:R-:W-:Y:S11]  /*7180*/  @P0 BRA `(.L_x_119) ;  /* 0x0000000000080947 */ /* 0x010ff60003800000 */
[----:B------:R-:W1:Y:S02]  /*7190*/  SYNCS.PHASECHK.TRANS64.TRYWAIT P0, [R72+URZ+0xb0], R0 ;  /* 0x0000b000480075a7 */ /* 0x000e6400080011ff */
[----:B-1----:R-:W-:Y:S05]  /*71a0*/  @!P0 BRA `(.L_x_120) ;  /* 0x0000004800ac8947 */ /* 0x002fea0003800000 */
.L_x_119:
[----:B------:R-:W-:Y:S05]  /*71b0*/  @!P1 BRA `(.L_x_121) ;  /* 0x0000000000409947 */ /* 0x000fea0003800000 */
[----:B------:R-:W4:Y:S01]  /*71c0*/  LDCU.64 UR8, c[0x4][0x70] ;  /* 0x01000e00ff0877ac */ /* 0x000f220008000a00 */
[----:B------:R-:W-:Y:S01]  /*71d0*/  MOV R3, 0x0 ;  /* 0x0000000000037802 */ /* 0x000fe20000000f00 */
[----:B------:R-:W-:Y:S02]  /*71e0*/  HFMA2 R12, -RZ, RZ, 0, 5.9604644775390625e-08 ;  /* 0x00000001ff0c7431 */ /* 0x000fe400000001ff */
[----:B------:R-:W-:Y:S02]  /*71f0*/  IMAD.MOV.U32 R8, RZ, RZ, 0x192 ;  /* 0x00000192ff087424 */ /* 0x000fe400078e00ff */
[----:B------:R-:W-:Y:S01]  /*7200*/  IMAD.MOV.U32 R13, RZ, RZ, RZ ;  /* 0x000000ffff0d7224 */ /* 0x000fe200078e00ff */
[----:B------:R-:W5:Y:S01]  /*7210*/  LDCU.64 UR6, c[0x4][0x78] ;  /* 0x01000f00ff0677ac */ /* 0x000f620008000a00 */
[----:B------:R-:W1:Y:S01]  /*7220*/  LDC.64 R2, c[0x4][R3] ;  /* 0x0100000003027b82 */ /* 0x000e620000000a00 */
[----:B------:R-:W2:Y:S01]  /*7230*/  LDCU.64 UR4, c[0x4][0x10] ;  /* 0x01000200ff0477ac */ /* 0x000ea20008000a00 */
[----:B----4-:R-:W-:Y:S01]  /*7240*/  MOV R5, UR9 ;  /* 0x0000000900057c02 */ /* 0x010fe20008000f00 */
[----:B------:R-:W-:Y:S01]  /*7250*/  IMAD.U32 R4, RZ, RZ, UR8 ;  /* 0x00000008ff047e24 */ /* 0x000fe2000f8e00ff */
[----:B-----5:R-:W-:Y:S01]  /*7260*/  MOV R7, UR7 ;  /* 0x0000000700077c02 */ /* 0x020fe20008000f00 */
[----:B------:R-:W-:Y:S01]  /*7270*/  IMAD.U32 R6, RZ, RZ, UR6 ;  /* 0x00000006ff067e24 */ /* 0x000fe2000f8e00ff */
[----:B--2---:R-:W-:Y:S01]  /*7280*/  MOV R11, UR5 ;  /* 0x00000005000b7c02 */ /* 0x004fe20008000f00 */
[----:B------:R-:W-:Y:S02]  /*7290*/  IMAD.U32 R10, RZ, RZ, UR4 ;  /* 0x00000004ff0a7e24 */ /* 0x000fe4000f8e00ff */
[----:B------:R-:W-:Y:S07]  /*72a0*/  LEPC R20, `(.L_x_121) ;  /* 0x000000001014794e */ /* 0x000fee0000000000 */
[----:B-1-3--:R-:W-:Y:S05]  /*72b0*/  CALL.ABS.NOINC R2 ;  /* 0x0000000002007343 */ /* 0x00afea0003c00000 */
.L_x_121:
[----:B------:R-:W-:Y:S05]  /*72c0*/  WARPSYNC.ALL ;  /* 0x0000000000007948 */ /* 0x000fea0003800000 */
[----:B------:R-:W-:Y:S01]  /*72d0*/  R2UR UR4, R25 ;  /* 0x00000000190472ca */ /* 0x000fe200000e0000 */
[----:B------:R-:W-:Y:S01]  /*72e0*/  BSSY.RECONVERGENT B0, `(.L_x_122) ;  /* 0x0000039000007945 */ /* 0x000fe20003800200 */
[----:B------:R-:W-:Y:S11]  /*72f0*/  ISETP.NE.AND P0, PT, R66, RZ, PT ;  /* 0x000000ff4200720c */ /* 0x000ff60003f05270 */
[----:B------:R-:W1:Y:S02]  /*7300*/  LDTM.x16 R4, tmem[UR4] ;  /* 0x00000004000479ee */ /* 0x000e640008240000 */
[C---:B-12---:R-:W-:Y:S01]  /*7310*/  FMUL R0, R24.reuse, R4 ;  /* 0x0000000418007220 */ /* 0x046fe20000400000 */
[C---:B------:R-:W-:Y:S01]  /*7320*/  FMUL R2, R24.reuse, R5 ;  /* 0x0000000518027220 */ /* 0x040fe20000400000 */
[C---:B------:R-:W-:Y:S01]  /*7330*/  FMUL R3, R24.reuse, R6 ;  /* 0x0000000618037220 */ /* 0x040fe20000400000 */
[C---:B------:R-:W-:Y:S01]  /*7340*/  FMUL R7, R24.reuse, R7 ;  /* 0x0000000718077220 */ /* 0x040fe20000400000 */
[C---:B------:R-:W-:Y:S01]  /*7350*/  FFMA R28, R27.reuse, R32, R0 ;  /* 0x000000201b1c7223 */ /* 0x040fe20000000000 */
        /* <DEDUP_REMOVED lines=10> */
[----:B------:R1:W-:Y:S01]  /*7400*/  STS.128 [R64], R28 ;  /* 0x0000001c40007388 */ /* 0x0003e20000000c00 */
        /* <DEDUP_REMOVED lines=8> */
[----:B------:R1:W-:Y:S01]  /*7490*/  STS.128 [R63+0x10], R4 ;  /* 0x000010043f007388 */ /* 0x0003e20000000c00 */
[C---:B------:R-:W-:Y:S01]  /*74a0*/  FMUL R13, R24.reuse, R17 ;  /* 0x00000011180d7220 */ /* 0x040fe20000400000 */
[C---:B------:R-:W-:Y:S01]  /*74b0*/  FFMA R10, R27.reuse, R42, R10 ;  /* 0x0000002a1b0a7223 */ /* 0x040fe2000000000a */
[C---:B------:R-:W-:Y:S01]  /*74c0*/  FMUL R14, R24.reuse, R18 ;  /* 0x00000012180e7220 */ /* 0x040fe20000400000 */
[C---:B------:R-:W-:Y:S01]  /*74d0*/  FFMA R11, R27.reuse, R43, R15 ;  /* 0x0000002b1b0b7223 */ /* 0x040fe2000000000f */
[----:B------:R-:W-:Y:S01]  /*74e0*/  FMUL R19, R24, R19 ;  /* 0x0000001318137220 */ /* 0x000fe20000400000 */
[C---:B------:R-:W-:Y:S01]  /*74f0*/  FFMA R12, R27.reuse, R44, R12 ;  /* 0x0000002c1b0c7223 */ /* 0x040fe2000000000c */
[C---:B------:R-:W-:Y:S01]  /*7500*/  FFMA R13, R27.reuse, R45, R13 ;  /* 0x0000002d1b0d7223 */ /* 0x040fe2000000000d */
[C---:B------:R-:W-:Y:S01]  /*7510*/  FFMA R14, R27.reuse, R46, R14 ;  /* 0x0000002e1b0e7223 */ /* 0x040fe2000000000e */
[----:B------:R1:W-:Y:S01]  /*7520*/  STS.128 [R62+0x20], R8 ;  /* 0x000020083e007388 */ /* 0x0003e20000000c00 */
[----:B------:R-:W-:Y:S05]  /*7530*/  FFMA R15, R27, R47, R19 ;  /* 0x0000002f1b0f7223 */ /* 0x000fea0000000013 */
[----:B------:R1:W-:Y:S01]  /*7540*/  STS.128 [R59+0x30], R12 ;  /* 0x0000300c3b007388 */ /* 0x0003e20000000c00 */
[----:B------:R-:W-:Y:S01]  /*7550*/  @!PT LDS RZ, [RZ] ;  /* 0x00000000fffff984 */ /* 0x000fe20000000800 */
[----:B------:R-:W-:Y:S01]  /*7560*/  @!PT LDS RZ, [RZ] ;  /* 0x00000000fffff984 */ /* 0x000fe20000000800 */
[----:B------:R-:W-:Y:S01]  /*7570*/  @!PT LDS RZ, [RZ] ;  /* 0x00000000fffff984 */ /* 0x000fe20000000800 */
[----:B------:R-:W-:Y:S01]  /*7580*/  @!PT LDS RZ, [RZ] ;  /* 0x00000000fffff984 */ /* 0x000fe20000000800 */
[----:B------:R2:W-:Y:S06]  /*7590*/  MEMBAR.ALL.CTA ;  /* 0x0000000000007992 */ /* 0x0005ec0000008000 */
[----:B--2---:R-:W2:Y:S02]  /*75a0*/  FENCE.VIEW.ASYNC.S ;  /* 0x00000000000073c6 */ /* 0x004ea40000000000 */
[----:B--2---:R-:W-:Y:S06]  /*75b0*/  BAR.SYNC.DEFER_BLOCKING 0x1, 0x80 ;  /* 0x0042000000007b1d */ /* 0x004fec0000010000 */
[----:B------:R-:W-:Y:S05]  /*75c0*/  @P0 BRA `(.L_x_123) ;  /* 0x0000000000280947 */ /* 0x000fea0003800000 */
[----:B------:R-:W-:Y:S01]  /*75d0*/  UIADD3 UR4, UPT, UPT, UR43, 0x200, URZ ;  /* 0x000002002b047890 */ /* 0x000fe2000fffe0ff */
[----:B------:R-:W-:Y:S05]  /*75e0*/  UMOV UR51, UR36 ;  /* 0x0000002400337c82 */ /* 0x000fea0008000000 */
[----:B------:R-:W-:Y:S01]  /*75f0*/  MOV R56, UR4 ;  /* 0x0000000400387c02 */ /* 0x000fe20008000f00 */
[----:B------:R-:W-:Y:S03]  /*7600*/  UIADD3 UR4, UP0, UPT, UR54, 0x680, URZ ;  /* 0x0000068036047890 */ /* 0x000fe6000ff1e0ff */
[----:B------:R-:W-:Y:S01]  /*7610*/  R2UR UR48, R56 ;  /* 0x00000000383072ca */ /* 0x000fe200000e0000 */
[----:B------:R-:W-:Y:S11]  /*7620*/  UIADD3.X UR5, UPT, UPT, URZ, UR55, URZ, UP0, !UPT ;  /* 0x00000037ff057290 */ /* 0x000ff600087fe4ff */
[----:B------:R-:W-:Y:S01]  /*7630*/  @!UPT UIADD3 URZ, UPT, UPT, URZ, URZ, URZ ;  /* 0x000000fffffff290 */ /* 0x000fe2000fffe0ff */
[----:B------:R2:W-:Y:S01]  /*7640*/  UTMASTG.3D [UR48], [UR4] ;  /* 0x00000030040073b5 */ /* 0x0005e20008010000 */
[----:B------:R0:W-:Y:S01]  /*7650*/  UTMACMDFLUSH ;  /* 0x00000000000079b7 */ /* 0x0001e20000000000 */
[----:B--2---:R-:W-:Y:S04]  /*7660*/  DEPBAR.LE SB0, 0x1 ;  /* 0x000080400000791a */ /* 0x004fe80000000000 */
.L_x_123:
[----:B------:R-:W-:Y:S05]  /*7670*/  BSYNC.RECONVERGENT B0 ;  /* 0x0000000000007941 */ /* 0x000fea0003800200 */
.L_x_122:
[----:B------:R-:W-:Y:S01]  /*7680*/  BAR.SYNC.DEFER_BLOCKING 0x1, 0x80 ;  /* 0x0042000000007b1d */ /* 0x000fe20000010000 */
[----:B------:R-:W-:Y:S01]  /*7690*/  ISETP.NE.AND P1, PT, R71, RZ, PT ;  /* 0x000000ff4700720c */ /* 0x000fe20003f25270 */
[----:B------:R-:W-:Y:S01]  /*76a0*/  UISETP.NE.AND UP0, UPT, UR53, URZ, UPT ;  /* 0x000000ff3500728c */ /* 0x000fe2000bf05270 */
[----:B------:R-:W-:Y:S11]  /*76b0*/  LEA R2, R73, UR43, 0x3 ;  /* 0x0000002b49027c11 */ /* 0x000ff6000f8e18ff */
[----:B------:R-:W-:Y:S01]  /*76c0*/  @P1 SHF.L.U32 R3, RZ, 0x1f, RZ ;  /* 0x0000001fff031819 */ /* 0x000fe200000006ff */
[----:B------:R-:W-:Y:S06]  /*76d0*/  BRA.U !UP0, `(.L_x_124) ;  /* 0x0000000108247547 */ /* 0x000fec000b800000 */
[----:B-1----:R-:W-:Y:S01]  /*76e0*/  IMAD.U32 R4, RZ, RZ, UR47 ;  /* 0x0000002fff047e24 */ /* 0x002fe2000f8e00ff */
[----:B------:R-:W-:Y:S01]  /*76f0*/  MOV R0, UR52 ;  /* 0x0000003400007c02 */ /* 0x000fe20008000f00 */
[----:B------:R-:W-:Y:S03]  /*7700*/  UIADD3 UR4, UPT, UPT, UR47, 0x1, URZ ;  /* 0x000000012f047890 */ /* 0x000fe6000fffe0ff */
[----:B------:R-:W-:Y:S01]  /*7710*/  @P1 LEA R4, R4, UR43, 0x3 ;  /* 0x0000002b04041c11 */ /* 0x000fe2000f8e18ff */
[----:B------:R-:W-:Y:S04]  /*7720*/  UISETP.NE.AND UP0, UPT, UR4, 0x4, UPT ;  /* 0x000000040400788c */ /* 0x000fe8000bf05270 */
[----:B------:R-:W-:Y:S01]  /*7730*/  @P1 VIADD R4, R4, 0x60 ;  /* 0x0000006004041836 */ /* 0x000fe20000000000 */
[----:B------:R-:W-:Y:S04]  /*7740*/  USEL UR47, UR4, URZ, UP0 ;  /* 0x000000ff042f7287 */ /* 0x000fe80008000000 */
[----:B------:R-:W-:Y:S04]  /*7750*/  @P1 PRMT R0, R0, 0x654, R4 ;  /* 0x0000065400001816 */ /* 0x000fe80000000004 */
[----:B------:R2:W-:Y:S04]  /*7760*/  @P1 SYNCS.ARRIVE.TRANS64.RED.A1T0 RZ, [R0+URZ], RZ ;  /* 0x000000ff00ff19a7 */ /* 0x0005e800081004ff */
.L_x_124:
[----:B------:R-:W4:Y:S01]  /*7770*/  @P1 SYNCS.PHASECHK.TRANS64.TRYWAIT P0, [R2+URZ+0x40], R3 ;  /* 0x00004003020015a7 */ /* 0x000f2200080011ff */
[----:B------:R-:W-:Y:S01]  /*7780*/  BSSY B1, `(.L_x_125) ;  /* 0x0000016000017945 */ /* 0x000fe20003800000 */
[----:B----4-:R-:W-:Y:S03]  /*7790*/  @P1 SEL R74, RZ, 0x1, !P0 ;  /* 0x00000001ff4a1807 */ /* 0x010fe60004000000 */
[----:B------:R-:W-:Y:S05]  /*77a0*/  @!P1 BRA `(.L_x_126) ;  /* 0x00000000004c9947 */ /* 0x000fea0003800000 */
[----:B------:R-:W-:Y:S01]  /*77b0*/  ISETP.NE.AND P0, PT, R74, RZ, PT ;  /* 0x000000ff4a00720c */ /* 0x000fe20003f05270 */
[----:B------:R-:W-:Y:S01]  /*77c0*/  BSSY B0, `(.L_x_127) ;  /* 0x000000b000007945 */ /* 0x000fe20003800000 */
[----:B------:R-:W-:Y:S11]  /*77d0*/  ISETP.NE.AND P1, PT, R75, RZ, PT ;  /* 0x000000ff4b00720c */ /* 0x000ff60003f25270 */
[----:B------:R-:W-:Y:S02]  /*77e0*/  @!UPT UIADD3 URZ, UPT, UPT, URZ, URZ, URZ ;  /* 0x000000fffffff290 */ /* 0x000fe4000fffe0ff */
[C---:B-1----:R-:W-:Y:S01]  /*77f0*/  @P1 IMAD R6, R73.reuse, 0x2000, R64 ;  /* 0x0000200049061824 */ /* 0x042fe200078e0240 */
[C---:B------:R-:W-:Y:S01]  /*7800*/  @P1 LEA R4, R73.reuse, R62, 0xd ;  /* 0x0000003e49041211 */ /* 0x040fe200078e68ff */
[C---:B------:R-:W-:Y:S02]  /*7810*/  @P1 IMAD R5, R73.reuse, 0x2000, R63 ;  /* 0x0000200049051824 */ /* 0x040fe400078e023f */
[----:B------:R-:W-:Y:S01]  /*7820*/  @P1 IMAD R3, R73, 0x2000, R59 ;  /* 0x0000200049031824 */ /* 0x000fe200078e023b */
[----:B------:R-:W-:Y:S06]  /*7830*/  @P0 BRA `(.L_x_128) ;  /* 0x00000000000c0947 */ /* 0x000fec0003800000 */
[----:B--2---:R-:W-:Y:S04]  /*7840*/  SHF.L.U32 R0, RZ, 0x1f, RZ ;  /* 0x0000001fff007819 */ /* 0x004fe800000006ff */
[----:B------:R-:W1:Y:S02]  /*7850*/  SYNCS.PHASECHK.TRANS64.TRYWAIT P0, [R2+URZ+0x40], R0 ;  /* 0x00004000020075a7 */ /* 0x000e6400080011ff */
[----:B-1----:R-:W-:Y:S05]  /*7860*/  @!P0 BRA `(.L_x_129) ;  /* 0x0000004400108947 */ /* 0x002fea0003800000 */
.L_x_128:
[----:B------:R-:W-:Y:S05]  /*7870*/  BSYNC B0 ;  /* 0x0000000000007941 */ /* 0x000fea0003800000 */
.L_x_127:
[----:B------:R-:W-:Y:S02]  /*7880*/  ISETP.NE.AND P0, PT, R75, RZ, PT ;  /* 0x000000ff4b00720c */ /* 0x000fe40003f05270 */
[----:B------:R-:W-:Y:S11]  /*7890*/  IADD3 R73, PT, PT, R73, 0x1, RZ ;  /* 0x0000000149497810 */ /* 0x000ff60007ffe0ff */
[----:B------:R4:W1:Y:S04]  /*78a0*/  @P0 LDS.128 R32, [R6] ;  /* 0x0000000006200984 */ /* 0x0008680000000c00 */
[----:B------:R4:W1:Y:S04]  /*78b0*/  @P0 LDS.128 R36, [R5+0x10] ;  /* 0x0000100005240984 */ /* 0x0008680000000c00 */
[----:B------:R4:W1:Y:S04]  /*78c0*/  @P0 LDS.128 R40, [R4+0x20] ;  /* 0x0000200004280984 */ /* 0x0008680000000c00 */
[----:B------:R4:W1:Y:S02]  /*78d0*/  @P0 LDS.128 R44, [R3+0x30] ;  /* 0x00003000032c0984 */ /* 0x0008640000000c00 */
.L_x_126:
[----:B------:R-:W-:Y:S05]  /*78e0*/  BSYNC B1 ;  /* 0x0000000000017941 */ /* 0x000fea0003800000 */
.L_x_125:
[----:B-12---:R-:W-:Y:S05]  /*78f0*/  VIADD R0, R25, 0x10 ;  /* 0x0000001019007836 */ /* 0x006fea0000000000 */
[----:B------:R-:W-:Y:S04]  /*7900*/  SHF.R.U32.HI R0, RZ, 0x15, R0 ;  /* 0x00000015ff007819 */ /* 0x000fe80000011600 */
[----:B------:R-:W-:Y:S11]  /*7910*/  LOP3.LUT P0, RZ, R0, 0x3, R52, 0x48, !PT ;  /* 0x0000000300ff7812 */ /* 0x000ff60007804834 */
[----:B------:R-:W-:Y:S02]  /*7920*/  @!UPT UIADD3 URZ, UPT, UPT, URZ, URZ, URZ ;  /* 0x000000fffffff290 */ /* 0x000fe4000fffe0ff */
[----:B------:R-:W-:Y:S05]  /*7930*/  @!P0 BRA `(.L_x_130) ;  /* 0x0000000000408947 */ /* 0x000fea0003800000 */
[----:B------:R-:W1:Y:S01]  /*7940*/  LDCU.64 UR8, c[0x4][0x70] ;  /* 0x01000e00ff0877ac */ /* 0x000e620008000a00 */
[----:B----4-:R-:W-:Y:S01]  /*7950*/  MOV R3, 0x0 ;  /* 0x0000000000037802 */ /* 0x010fe20000000f00 */
[----:B------:R-:W-:Y:S02]  /*7960*/  HFMA2 R12, -RZ, RZ, 0, 5.9604644775390625e-08 ;  /* 0x00000001ff0c7431 */ /* 0x000fe400000001ff */
[----:B------:R-:W-:Y:S02]  /*7970*/  IMAD.MOV.U32 R8, RZ, RZ, 0x192 ;  /* 0x00000192ff087424 */ /* 0x000fe400078e00ff */
[----:B------:R-:W-:Y:S01]  /*7980*/  IMAD.MOV.U32 R13, RZ, RZ, RZ ;  /* 0x000000ffff0d7224 */ /* 0x000fe200078e00ff */
[----:B------:R-:W2:Y:S01]  /*7990*/  LDCU.64 UR6, c[0x4][0x78] ;  /* 0x01000f00ff0677ac */ /* 0x000ea20008000a00 */
[----:B------:R-:W4:Y:S01]  /*79a0*/  LDC.64 R2, c[0x4][R3] ;  /* 0x0100000003027b82 */ /* 0x000f220000000a00 */
[----:B------:R-:W5:Y:S01]  /*79b0*/  LDCU.64 UR4, c[0x4][0x10] ;  /* 0x01000200ff0477ac */ /* 0x000f620008000a00 */
[----:B-1----:R-:W-:Y:S01]  /*79c0*/  MOV R5, UR9 ;  /* 0x0000000900057c02 */ /* 0x002fe20008000f00 */
[----:B------:R-:W-:Y:S01]  /*79d0*/  IMAD.U32 R4, RZ, RZ, UR8 ;  /* 0x00000008ff047e24 */ /* 0x000fe2000f8e00ff */
[----:B--2---:R-:W-:Y:S01]  /*79e0*/  MOV R7, UR7 ;  /* 0x0000000700077c02 */ /* 0x004fe20008000f00 */
[----:B------:R-:W-:Y:S01]  /*79f0*/  IMAD.U32 R6, RZ, RZ, UR6 ;  /* 0x00000006ff067e24 */ /* 0x000fe2000f8e00ff */
[----:B-----5:R-:W-:Y:S01]  /*7a00*/  MOV R11, UR5 ;  /* 0x00000005000b7c02 */ /* 0x020fe20008000f00 */
[----:B------:R-:W-:Y:S02]  /*7a10*/  IMAD.U32 R10, RZ, RZ, UR4 ;  /* 0x00000004ff0a7e24 */ /* 0x000fe4000f8e00ff */
[----:B------:R-:W-:Y:S07]  /*7a20*/  LEPC R20, `(.L_x_130) ;  /* 0x000000001014794e */ /* 0x000fee0000000000 */
[----:B---34-:R-:W-:Y:S05]  /*7a30*/  CALL.ABS.NOINC R2 ;  /* 0x0000000002007343 */ /* 0x018fea0003c00000 */
.L_x_130:
[----:B------:R-:W-:Y:S05]  /*7a40*/  WARPSYNC.ALL ;  /* 0x0000000000007948 */ /* 0x000fea0003800000 */
[----:B------:R-:W-:Y:S01]  /*7a50*/  R2UR UR4, R25 ;  /* 0x00000000190472ca */ /* 0x000fe200000e0000 */
[----:B------:R-:W-:Y:S01]  /*7a60*/  BSSY.RECONVERGENT B0, `(.L_x_131) ;  /* 0x0000040000007945 */ /* 0x000fe20003800200 */
[----:B------:R-:W-:Y:S02]  /*7a70*/  ISETP.NE.AND P6, PT, R71, RZ, PT ;  /* 0x000000ff4700720c */ /* 0x000fe40003fc5270 */
[----:B------:R-:W-:Y:S02]  /*7a80*/  ISETP.NE.AND P0, PT, R66, RZ, PT ;  /* 0x000000ff4200720c */ /* 0x000fe40003f05270 */
[----:B------:R-:W-:Y:S07]  /*7a90*/  MOV R20, UR47 ;  /* 0x0000002f00147c02 */ /* 0x000fee0008000f00 */
[----:B----4-:R-:W1:Y:S02]  /*7aa0*/  LDTM.x16 R4, tmem[UR4+0x10] ;  /* 0x00001004000479ee */ /* 0x010e640008240000 */
[----:B------:R-:W-:Y:S01]  /*7ab0*/  @P6 LEA R20, R20, UR43, 0x3 ;  /* 0x0000002b14146c11 */ /* 0x000fe2000f8e18ff */
[C---:B-1----:R-:W-:Y:S01]  /*7ac0*/  FMUL R0, R24.reuse, R4 ;  /* 0x0000000418007220 */ /* 0x042fe20000400000 */
        /* <DEDUP_REMOVED lines=33> */
[----:B------:R-:W-:Y:S01]  /*7ce0*/  FFMA R15, R27, R47, R19 ;  /* 0x0000002f1b0f7223 */ /* 0x000fe20000000013 */
[----:B------:R-:W-:Y:S02]  /*7cf0*/  MOV R16, UR52 ;  /* 0x0000003400107c02 */ /* 0x000fe40008000f00 */
[----:B------:R-:W-:Y:S02]  /*7d00*/  @P6 IADD3 R17, PT, PT, R20, 0x60, RZ ;  /* 0x0000006014116810 */ /* 0x000fe40007ffe0ff */
[----:B------:R1:W-:Y:S01]  /*7d10*/  STS.128 [R59+0x2030], R12 ;  /* 0x0020300c3b007388 */ /* 0x0003e20000000c00 */
[----:B------:R-:W-:Y:S02]  /*7d20*/  LEA R0, R73, UR43, 0x3 ;  /* 0x0000002b49007c11 */ /* 0x000fe4000f8e18ff */
[----:B------:R-:W-:Y:S01]  /*7d30*/  @P6 PRMT R16, R16, 0x654, R17 ;  /* 0x0000065410106816 */ /* 0x000fe20000000011 */
[----:B------:R-:W-:Y:S01]  /*7d40*/  @!PT LDS RZ, [RZ] ;  /* 0x00000000fffff984 */ /* 0x000fe20000000800 */
[----:B------:R-:W-:Y:S01]  /*7d50*/  @!PT LDS RZ, [RZ] ;  /* 0x00000000fffff984 */ /* 0x000fe20000000800 */
[----:B------:R-:W-:Y:S01]  /*7d60*/  @!PT LDS RZ, [RZ] ;  /* 0x00000000fffff984 */ /* 0x000fe20000000800 */
[----:B------:R-:W-:Y:S01]  /*7d70*/  @!PT LDS RZ, [RZ] ;  /* 0x00000000fffff984 */ /* 0x000fe20000000800 */
[----:B------:R2:W-:Y:S06]  /*7d80*/  MEMBAR.ALL.CTA ;  /* 0x0000000000007992 */ /* 0x0005ec0000008000 */
[----:B--2---:R-:W2:Y:S01]  /*7d90*/  FENCE.VIEW.ASYNC.S ;  /* 0x00000000000073c6 */ /* 0x004ea20000000000 */
[----:B------:R-:W-:Y:S01]  /*7da0*/  @P6 SHF.L.U32 R2, RZ, 0x1f, RZ ;  /* 0x0000001fff026819 */ /* 0x000fe200000006ff */
[----:B--2---:R-:W-:Y:S06]  /*7db0*/  BAR.SYNC.DEFER_BLOCKING 0x1, 0x80 ;  /* 0x0042000000007b1d */ /* 0x004fec0000010000 */
[----:B------:R-:W-:Y:S05]  /*7dc0*/  @P0 BRA `(.L_x_132) ;  /* 0x0000000000240947 */ /* 0x000fea0003800000 */
[----:B------:R-:W-:Y:S02]  /*7dd0*/  UIADD3 UR4, UP0, UPT, UR54, 0x680, URZ ;  /* 0x0000068036047890 */ /* 0x000fe4000ff1e0ff */
[----:B------:R-:W-:Y:S02]  /*7de0*/  UIADD3 UR9, UPT, UPT, UR49, 0x10, URZ ;  /* 0x0000001031097890 */ /* 0x000fe4000fffe0ff */
[----:B------:R-:W-:Y:S02]  /*7df0*/  UIADD3 UR8, UPT, UPT, UR43, 0x2200, URZ ;  /* 0x000022002b087890 */ /* 0x000fe4000fffe0ff */
[----:B------:R-:W-:Y:S01]  /*7e00*/  UIADD3.X UR5, UPT, UPT, URZ, UR55, URZ, UP0, !UPT ;  /* 0x00000037ff057290 */ /* 0x000fe200087fe4ff */
[----:B------:R-:W-:Y:S01]  /*7e10*/  UMOV UR10, UR50 ;  /* 0x00000032000a7c82 */ /* 0x000fe20008000000 */
[----:B------:R-:W-:Y:S07]  /*7e20*/  UMOV UR11, UR36 ;  /* 0x00000024000b7c82 */ /* 0x000fee0008000000 */
[----:B------:R2:W-:Y:S01]  /*7e30*/  UTMASTG.3D [UR8], [UR4] ;  /* 0x00000008040073b5 */ /* 0x0005e20008010000 */
[----:B------:R0:W-:Y:S01]  /*7e40*/  UTMACMDFLUSH ;  /* 0x00000000000079b7 */ /* 0x0001e20000000000 */
[----:B--2---:R-:W-:Y:S04]  /*7e50*/  DEPBAR.LE SB0, 0x1 ;  /* 0x000080400000791a */ /* 0x004fe80000000000 */
.L_x_132:
[----:B------:R-:W-:Y:S05]  /*7e60*/  BSYNC.RECONVERGENT B0 ;  /* 0x0000000000007941 */ /* 0x000fea0003800200 */
.L_x_131:
[----:B------:R-:W-:Y:S01]  /*7e70*/  BAR.SYNC.DEFER_BLOCKING 0x1, 0x80 ;  /* 0x0042000000007b1d */ /* 0x000fe20000010000 */
[----:B------:R-:W-:Y:S04]  /*7e80*/  UIADD3 UR4, UPT, UPT, UR47, 0x1, URZ ;  /* 0x000000012f047890 */ /* 0x000fe8000fffe0ff */
[----:B------:R-:W-:Y:S04]  /*7e90*/  UISETP.NE.AND UP0, UPT, UR4, 0x4, UPT ;  /* 0x000000040400788c */ /* 0x000fe8000bf05270 */
[----:B------:R-:W-:Y:S01]  /*7ea0*/  USEL UR46, UR4, URZ, UP0 ;  /* 0x000000ff042e7287 */ /* 0x000fe20008000000 */
[----:B------:R2:W-:Y:S01]  /*7eb0*/  @P6 SYNCS.ARRIVE.TRANS64.RED.A1T0 RZ, [R16+URZ], RZ ;  /* 0x000000ff10ff69a7 */ /* 0x0005e200081004ff */
[----:B------:R-:W-:Y:S01]  /*7ec0*/  BSSY B1, `(.L_x_133) ;  /* 0x0000017000017945 */ /* 0x000fe20003800000 */
[----:B------:R-:W4:Y:S02]  /*7ed0*/  @P6 SYNCS.PHASECHK.TRANS64.TRYWAIT P0, [R0+URZ+0x40], R2 ;  /* 0x00004002000065a7 */ /* 0x000f2400080011ff */
[----:B----4-:R-:W-:Y:S01]  /*7ee0*/  @P6 SEL R74, RZ, 0x1, !P0 ;  /* 0x00000001ff4a6807 */ /* 0x010fe20004000000 */
[----:B--2---:R-:W-:Y:S06]  /*7ef0*/  @!P6 BRA `(.L_x_134) ;  /* 0x00000000004ce947 */ /* 0x004fec0003800000 */
        /* <DEDUP_REMOVED lines=9> */
[----:B------:R-:W-:Y:S04]  /*7f90*/  SHF.L.U32 R6, RZ, 0x1f, RZ ;  /* 0x0000001fff067819 */ /* 0x000fe800000006ff */
[----:B------:R-:W1:Y:S02]  /*7fa0*/  SYNCS.PHASECHK.TRANS64.TRYWAIT P0, [R0+URZ+0x40], R6 ;  /* 0x00004006000075a7 */ /* 0x000e6400080011ff */
[----:B-1----:R-:W-:Y:S05]  /*7fb0*/  @!P0 BRA `(.L_x_137) ;  /* 0x0000003c00508947 */ /* 0x002fea0003800000 */
.L_x_136:
[----:B------:R-:W-:Y:S05]  /*7fc0*/  BSYNC B0 ;  /* 0x0000000000007941 */ /* 0x000fea0003800000 */
.L_x_135:
[----:B------:R-:W-:Y:S02]  /*7fd0*/  ISETP.NE.AND P0, PT, R75, RZ, PT ;  /* 0x000000ff4b00720c */ /* 0x000fe40003f05270 */
[----:B------:R-:W-:Y:S11]  /*7fe0*/  IADD3 R73, PT, PT, R73, 0x1, RZ ;  /* 0x0000000149497810 */ /* 0x000ff60007ffe0ff */
[----:B------:R2:W4:Y:S04]  /*7ff0*/  @P0 LDS.128 R32, [R5] ;  /* 0x0000000005200984 */ /* 0x0005280000000c00 */
[----:B------:R2:W1:Y:S04]  /*8000*/  @P0 LDS.128 R36, [R4+0x10] ;  /* 0x0000100004240984 */ /* 0x0004680000000c00 */
[----:B------:R2:W1:Y:S04]  /*8010*/  @P0 LDS.128 R40, [R3+0x20] ;  /* 0x0000200003280984 */ /* 0x0004680000000c00 */
[----:B------:R2:W1:Y:S02]  /*8020*/  @P0 LDS.128 R44, [R2+0x30] ;  /* 0x00003000022c0984 */ /* 0x0004640000000c00 */
.L_x_134:
[----:B------:R-:W-:Y:S05]  /*8030*/  BSYNC B1 ;  /* 0x0000000000017941 */ /* 0x000fea0003800000 */
.L_x_133:
[----:B-1----:R-:W-:Y:S05]  /*8040*/  VIADD R0, R25, 0x20 ;  /* 0x0000002019007836 */ /* 0x002fea0000000000 */
[----:B------:R-:W-:Y:S04]  /*8050*/  SHF.R.U32.HI R0, RZ, 0x15, R0 ;  /* 0x00000015ff007819 */ /* 0x000fe80000011600 */
[----:B------:R-:W-:Y:S11]  /*8060*/  LOP3.LUT P0, RZ, R0, 0x3, R52, 0x48, !PT ;  /* 0x0000000300ff7812 */ /* 0x000ff60007804834 */
[----:B------:R-:W-:Y:S02]  /*8070*/  @!UPT UIADD3 URZ, UPT, UPT, URZ, URZ, URZ ;  /* 0x000000fffffff290 */ /* 0x000fe4000fffe0ff */
[----:B------:R-:W-:Y:S05]  /*8080*/  @!P0 BRA `(.L_x_138) ;  /* 0x0000000000408947 */ /* 0x000fea0003800000 */
[----:B------:R-:W1:Y:S01]  /*8090*/  LDCU.64 UR8, c[0x4][0x70] ;  /* 0x01000e00ff0877ac */ /* 0x000e620008000a00 */
[----:B--2---:R-:W-:Y:S01]  /*80a0*/  MOV R3, 0x0 ;  /* 0x0000000000037802 */ /* 0x004fe20000000f00 */
[----:B------:R-:W-:Y:S02]  /*80b0*/  HFMA2 R12, -RZ, RZ, 0, 5.9604644775390625e-08 ;  /* 0x00000001ff0c7431 */ /* 0x000fe400000001ff */
[----:B------:R-:W-:Y:S02]  /*80c0*/  IMAD.MOV.U32 R8, RZ, RZ, 0x192 ;  /* 0x00000192ff087424 */ /* 0x000fe400078e00ff */
[----:B------:R-:W-:Y:S01]  /*80d0*/  IMAD.MOV.U32 R13, RZ, RZ, RZ ;  /* 0x000000ffff0d7224 */ /* 0x000fe200078e00ff */
[----:B------:R-:W2:Y:S01]  /*80e0*/  LDCU.64 UR6, c[0x4][0x78] ;  /* 0x01000f00ff0677ac */ /* 0x000ea20008000a00 */
[----:B------:R-:W3:Y:S01]  /*80f0*/  LDC.64 R2, c[0x4][R3] ;  /* 0x0100000003027b82 */ /* 0x000ee20000000a00 */
        /* <DEDUP_REMOVED lines=9> */
.L_x_138:
[----:B------:R-:W-:Y:S05]  /*8190*/  WARPSYNC.ALL ;  /* 0x0000000000007948 */ /* 0x000fea0003800000 */
[----:B------:R-:W-:Y:S01]  /*81a0*/  R2UR UR4, R25 ;  /* 0x00000000190472ca */ /* 0x000fe200000e0000 */
[----:B------:R-:W-:Y:S01]  /*81b0*/  BSSY.RECONVERGENT B0, `(.L_x_139) ;  /* 0x0000040000007945 */ /* 0x000fe20003800200 */
[----:B------:R-:W-:Y:S02]  /*81c0*/  ISETP.NE.AND P6, PT, R71, RZ, PT ;  /* 0x000000ff4700720c */ /* 0x000fe40003fc5270 */
[----:B------:R-:W-:Y:S02]  /*81d0*/  ISETP.NE.AND P0, PT, R66, RZ, PT ;  /* 0x000000ff4200720c */ /* 0x000fe40003f05270 */
[----:B------:R-:W-:Y:S07]  /*81e0*/  MOV R20, UR46 ;  /* 0x0000002e00147c02 */ /* 0x000fee0008000f00 */
[----:B--2---:R-:W1:Y:S02]  /*81f0*/  LDTM.x16 R4, tmem[UR4+0x20] ;  /* 0x00002004000479ee */ /* 0x004e640008240000 */
[----:B------:R-:W-:Y:S01]  /*8200*/  @P6 LEA R20, R20, UR43, 0x3 ;  /* 0x0000002b14146c11 */ /* 0x000fe2000f8e18ff */
[C---:B-1----:R-:W-:Y:S01]  /*8210*/  FMUL R0, R24.reuse, R4 ;  /* 0x0000000418007220 */ /* 0x042fe20000400000 */
[C---:B------:R-:W-:Y:S01]  /*8220*/  FMUL R2, R24.reuse, R5 ;  /* 0x0000000518027220 */ /* 0x040fe20000400000 */
[C---:B------:R-:W-:Y:S01]  /*8230*/  FMUL R3, R24.reuse, R6 ;  /* 0x0000000618037220 */ /* 0x040fe20000400000 */
[C---:B------:R-:W-:Y:S01]  /*8240*/  FMUL R7, R24.reuse, R7 ;  /* 0x0000000718077220 */ /* 0x040fe20000400000 */
[C---:B----4-:R-:W-:Y:S01]  /*8250*/  FFMA R28, R27.reuse, R32, R0 ;  /* 0x000000201b1c7223 */ /* 0x050fe20000000000 */
        /* <DEDUP_REMOVED lines=53> */
.L_x_140:
[----:B------:R-:W-:Y:S05]  /*85b0*/  BSYNC.RECONVERGENT B0 ;  /* 0x0000000000007941 */ /* 0x000fea0003800200 */
.L_x_139:
[----:B------:R-:W-:Y:S01]  /*85c0*/  BAR.SYNC.DEFER_BLOCKING 0x1, 0x80 ;  /* 0x0042000000007b1d */ /* 0x000fe20000010000 */
[----:B------:R-:W-:Y:S01]  /*85d0*/  UIADD3 UR4, UPT, UPT, UR46, 0x1, URZ ;  /* 0x000000012e047890 */ /* 0x000fe2000fffe0ff */
[----:B------:R-:W-:Y:S03]  /*85e0*/  HFMA2 R76, -RZ, RZ, 0, 0 ;  /* 0x00000000ff4c7431 */ /* 0x000fe600000001ff */
        /* <DEDUP_REMOVED lines=19> */
.L_x_144:
[----:B------:R-:W-:Y:S05]  /*8720*/  BSYNC B0 ;  /* 0x0000000000007941 */ /* 0x000fea0003800000 */
.L_x_143:
[----:B------:R-:W-:Y:S01]  /*8730*/  ISETP.NE.AND P0, PT, R75, RZ, PT ;  /* 0x000000ff4b00720c */ /* 0x000fe20003f05270 */
[----:B------:R-:W-:Y:S11]  /*8740*/  VIADD R73, R73, 0x1 ;  /* 0x0000000149497836 */ /* 0x000ff60000000000 */
[----:B------:R-:W-:Y:S01]  /*8750*/  @!UPT UIADD3 URZ, UPT, UPT, URZ, URZ, URZ ;  /* 0x000000fffffff290 */ /* 0x000fe2000fffe0ff */
[----:B------:R2:W4:Y:S04]  /*8760*/  @P0 LDS.128 R32, [R5] ;  /* 0x0000000005200984 */ /* 0x0005280000000c00 */
[----:B------:R2:W1:Y:S04]  /*8770*/  @P0 LDS.128 R36, [R4+0x10] ;  /* 0x0000100004240984 */ /* 0x0004680000000c00 */
[----:B------:R2:W1:Y:S04]  /*8780*/  @P0 LDS.128 R40, [R3+0x20] ;  /* 0x0000200003280984 */ /* 0x0004680000000c00 */
[----:B------:R2:W1:Y:S01]  /*8790*/  @P0 LDS.128 R44, [R2+0x30] ;  /* 0x00003000022c0984 */ /* 0x0004620000000c00 */
[C---:B------:R-:W-:Y:S04]  /*87a0*/  ISETP.NE.AND P0, PT, R73.reuse, 0x4, PT ;  /* 0x000000044900780c */ /* 0x040fe80003f05270 */
[----:B------:R-:W-:Y:S02]  /*87b0*/  SEL R73, R73, RZ, P0 ;  /* 0x000000ff49497207 */ /* 0x000fe40000000000 */
[----:B------:R-:W-:Y:S02]  /*87c0*/  SEL R76, RZ, 0x1, P0 ;  /* 0x00000001ff4c7807 */ /* 0x000fe40000000000 */
.L_x_142:
[----:B------:R-:W-:Y:S05]  /*87d0*/  BSYNC B1 ;  /* 0x0000000000017941 */ /* 0x000fea0003800000 */
.L_x_141:
        /* <DEDUP_REMOVED lines=21> */
.L_x_146:
        /* <DEDUP_REMOVED lines=54> */
[----:B------:R-:W-:Y:S01]  /*8c90*/  @P6 SHF.L.U32 R2, R76, 0x1f, RZ ;  /* 0x0000001f4c026819 */ /* 0x000fe200000006ff */
        /* <DEDUP_REMOVED lines=11> */
.L_x_148:
[----:B------:R-:W-:Y:S05]  /*8d50*/  BSYNC.RECONVERGENT B0 ;  /* 0x0000000000007941 */ /* 0x000fea0003800200 */
.L_x_147:
        /* <DEDUP_REMOVED lines=18> */
[----:B------:R-:W-:Y:S04]  /*8e80*/  SHF.L.U32 R6, R76, 0x1f, RZ ;  /* 0x0000001f4c067819 */ /* 0x000fe800000006ff */
[----:B------:R-:W1:Y:S02]  /*8e90*/  SYNCS.PHASECHK.TRANS64.TRYWAIT P0, [R0+URZ+0x40], R6 ;  /* 0x00004006000075a7 */ /* 0x000e6400080011ff */
[----:B-1----:R-:W-:Y:S05]  /*8ea0*/  @!P0 BRA `(.L_x_153) ;  /* 0x0000002c00bc8947 */ /* 0x002fea0003800000 */
.L_x_152:
[----:B------:R-:W-:Y:S05]  /*8eb0*/  BSYNC B0 ;  /* 0x0000000000007941 */ /* 0x000fea0003800000 */
.L_x_151:
[----:B------:R-:W-:Y:S01]  /*8ec0*/  ISETP.NE.AND P0, PT, R75, RZ, PT ;  /* 0x000000ff4b00720c */ /* 0x000fe20003f05270 */
[----:B------:R-:W-:Y:S11]  /*8ed0*/  VIADD R73, R73, 0x1 ;  /* 0x0000000149497836 */ /* 0x000ff60000000000 */
[----:B------:R-:W-:Y:S01]  /*8ee0*/  @!UPT UIADD3 URZ, UPT, UPT, URZ, URZ, URZ ;  /* 0x000000fffffff290 */ /* 0x000fe2000fffe0ff */
[----:B------:R2:W4:Y:S04]  /*8ef0*/  @P0 LDS.128 R32, [R5] ;  /* 0x0000000005200984 */ /* 0x0005280000000c00 */
[----:B------:R2:W2:Y:S04]  /*8f00*/  @P0 LDS.128 R36, [R4+0x10] ;  /* 0x0000100004240984 */ /* 0x0004a80000000c00 */
[----:B------:R2:W2:Y:S04]  /*8f10*/  @P0 LDS.128 R40, [R3+0x20] ;  /* 0x0000200003280984 */ /* 0x0004a80000000c00 */
[----:B------:R2:W2:Y:S01]  /*8f20*/  @P0 LDS.128 R44, [R2+0x30] ;  /* 0x00003000022c0984 */ /* 0x0004a20000000c00 */
[C---:B------:R-:W-:Y:S04]  /*8f30*/  ISETP.NE.AND P0, PT, R73.reuse, 0x4, PT ;  /* 0x000000044900780c */ /* 0x040fe80003f05270 */
[----:B-1----:R-:W-:Y:S02]  /*8f40*/  SEL R0, RZ, 0x1, P0 ;  /* 0x00000001ff007807 */ /* 0x002fe40000000000 */
[----:B------:R-:W-:Y:S02]  /*8f50*/  SEL R73, R73, RZ, P0 ;  /* 0x000000ff49497207 */ /* 0x000fe40000000000 */
[----:B------:R-:W-:Y:S02]  /*8f60*/  LOP3.LUT R76, R76, R0, RZ, 0x3c, !PT ;  /* 0x000000004c4c7212 */ /* 0x000fe400078e3cff */
.L_x_150:
[----:B------:R-:W-:Y:S05]  /*8f70*/  BSYNC B1 ;  /* 0x0000000000017941 */ /* 0x000fea0003800000 */
.L_x_149:
[----:B------:R-:W-:Y:S05]  /*8f80*/  VIADD R0, R25, 0x40 ;  /* 0x0000004019007836 */ /* 0x000fea0000000000 */
[----:B------:R-:W-:Y:S04]  /*8f90*/  SHF.R.U32.HI R0, RZ, 0x15, R0 ;  /* 0x00000015ff007819 */ /* 0x000fe80000011600 */
[----:B------:R-:W-:Y:S11]  /*8fa0*/  LOP3.LUT P0, RZ, R0, 0x3, R52, 0x48, !PT ;  /* 0x0000000300ff7812 */ /* 0x000ff60007804834 */
[----:B------:R-:W-:Y:S02]  /*8fb0*/  @!UPT UIADD3 URZ, UPT, UPT, URZ, URZ, URZ ;  /* 0x000000fffffff290 */ /* 0x000fe4000fffe0ff */
[----:B------:R-:W-:Y:S05]  /*8fc0*/  @!P0 BRA `(.L_x_154) ;  /* 0x0000000000408947 */ /* 0x000fea0003800000 */
[----:B------:R-:W5:Y:S01]  /*8fd0*/  LDCU.64 UR8, c[0x4][0x70] ;  /* 0x01000e00ff0877ac */ /* 0x000f620008000a00 */
[----:B--2---:R-:W-:Y:S01]  /*8fe0*/  MOV R3, 0x0 ;  /* 0x0000000000037802 */ /* 0x004fe20000000f00 */
[----:B-1----:R-:W-:Y:S02]  /*8ff0*/  HFMA2 R12, -RZ, RZ, 0, 5.9604644775390625e-08 ;  /* 0x00000001ff0c7431 */ /* 0x002fe400000001ff */
[----:B------:R-:W-:Y:S02]  /*9000*/  IMAD.MOV.U32 R8, RZ, RZ, 0x192 ;  /* 0x00000192ff087424 */ /* 0x000fe400078e00ff */
[----:B------:R-:W-:Y:S01]  /*9010*/  IMAD.MOV.U32 R13, RZ, RZ, RZ ;  /* 0x000000ffff0d7224 */ /* 0x000fe200078e00ff */
[----:B------:R-:W1:Y:S01]  /*9020*/  LDCU.64 UR6, c[0x4][0x78] ;  /* 0x01000f00ff0677ac */ /* 0x000e620008000a00 */
[----:B------:R-:W2:Y:S01]  /*9030*/  LDC.64 R2, c[0x4][R3] ;  /* 0x0100000003027b82 */ /* 0x000ea20000000a00 */
[----:B------:R-:W3:Y:S01]  /*9040*/  LDCU.64 UR4, c[0x4][0x10] ;  /* 0x01000200ff0477ac */ /* 0x000ee20008000a00 */
[----:B-----5:R-:W-:Y:S01]  /*9050*/  MOV R5, UR9 ;  /* 0x0000000900057c02 */ /* 0x020fe20008000f00 */
[----:B------:R-:W-:Y:S01]  /*9060*/  IMAD.U32 R4, RZ, RZ, UR8 ;  /* 0x00000008ff047e24 */ /* 0x000fe2000f8e00ff */
[----:B-1----:R-:W-:Y:S01]  /*9070*/  MOV R7, UR7 ;  /* 0x0000000700077c02 */ /* 0x002fe20008000f00 */
[----:B------:R-:W-:Y:S01]  /*9080*/  IMAD.U32 R6, RZ, RZ, UR6 ;  /* 0x00000006ff067e24 */ /* 0x000fe2000f8e00ff */
[----:B---3--:R-:W-:Y:S01]  /*9090*/  MOV R11, UR5 ;  /* 0x00000005000b7c02 */ /* 0x008fe20008000f00 */
[----:B------:R-:W-:Y:S02]  /*90a0*/  IMAD.U32 R10, RZ, RZ, UR4 ;  /* 0x00000004ff0a7e24 */ /* 0x000fe4000f8e00ff */
[----:B------:R-:W-:Y:S07]  /*90b0*/  LEPC R20, `(.L_x_154) ;  /* 0x000000001014794e */ /* 0x000fee0000000000 */
[----:B--2-4-:R-:W-:Y:S05]  /*90c0*/  CALL.ABS.NOINC R2 ;  /* 0x0000000002007343 */ /* 0x014fea0003c00000 */
.L_x_154:
[----:B------:R-:W-:Y:S05]  /*90d0*/  WARPSYNC.ALL ;  /* 0x0000000000007948 */ /* 0x000fea0003800000 */
[----:B------:R-:W-:Y:S01]  /*90e0*/  R2UR UR4, R25 ;  /* 0x00000000190472ca */ /* 0x000fe200000e0000 */
[----:B------:R-:W-:Y:S01]  /*90f0*/  BSSY.RECONVERGENT B0, `(.L_x_155) ;  /* 0x0000043000007945 */ /* 0x000fe20003800200 */
[----:B------:R-:W-:Y:S02]  /*9100*/  ISETP.NE.AND P6, PT, R71, RZ, PT ;  /* 0x000000ff4700720c */ /* 0x000fe40003fc5270 */
[----:B------:R-:W-:Y:S02]  /*9110*/  ISETP.NE.AND P0, PT, R66, RZ, PT ;  /* 0x000000ff4200720c */ /* 0x000fe40003f05270 */
[----:B------:R-:W-:Y:S07]  /*9120*/  MOV R20, UR47 ;  /* 0x0000002f00147c02 */ /* 0x000fee0008000f00 */
[----:B-12---:R-:W1:Y:S02]  /*9130*/  LDTM.x16 R4, tmem[UR4+0x40] ;  /* 0x00004004000479ee */ /* 0x006e640008240000 */
        /* <DEDUP_REMOVED lines=50> */
[----:B------:R-:W-:Y:S02]  /*9460*/  UIADD3 UR4, UPT, UPT, UR43, 0x200, URZ ;  /* 0x000002002b047890 */ /* 0x000fe4000fffe0ff */
[----:B------:R-:W-:Y:S01]  /*9470*/  UIADD3 UR9, UPT, UPT, UR49, 0x40, URZ ;  /* 0x0000004031097890 */ /* 0x000fe2000fffe0ff */
[----:B------:R-:W-:Y:S01]  /*9480*/  UMOV UR10, UR50 ;  /* 0x00000032000a7c82 */ /* 0x000fe20008000000 */
[----:B------:R-:W-:Y:S02]  /*9490*/  UMOV UR11, UR36 ;  /* 0x00000024000b7c82 */ /* 0x000fe40008000000 */
        /* <DEDUP_REMOVED lines=8> */
.L_x_156:
[----:B------:R-:W-:Y:S05]  /*9520*/  BSYNC.RECONVERGENT B0 ;  /* 0x0000000000007941 */ /* 0x000fea0003800200 */
.L_x_155:
        /* <DEDUP_REMOVED lines=21> */
.L_x_160:
[----:B------:R-:W-:Y:S05]  /*9680*/  BSYNC B0 ;  /* 0x0000000000007941 */ /* 0x000fea0003800000 */
.L_x_159:
        /* <DEDUP_REMOVED lines=11> */
.L_x_158:
[----:B------:R-:W-:Y:S05]  /*9740*/  BSYNC B1 ;  /* 0x0000000000017941 */ /* 0x000fea0003800000 */
.L_x_157:
        /* <DEDUP_REMOVED lines=21> */
.L_x_162:
        /* <DEDUP_REMOVED lines=66> */
.L_x_164:
[----:B------:R-:W-:Y:S05]  /*9cc0*/  BSYNC.RECONVERGENT B0 ;  /* 0x0000000000007941 */ /* 0x000fea0003800200 */
.L_x_163:
        /* <DEDUP_REMOVED lines=21> */
.L_x_168:
[----:B------:R-:W-:Y:S05]  /*9e20*/  BSYNC B0 ;  /* 0x0000000000007941 */ /* 0x000fea0003800000 */
.L_x_167:
        /* <DEDUP_REMOVED lines=11> */
.L_x_166:
[----:B------:R-:W-:Y:S05]  /*9ee0*/  BSYNC B1 ;  /* 0x0000000000017941 */ /* 0x000fea0003800000 */
.L_x_165:
        /* <DEDUP_REMOVED lines=21> */
.L_x_170:
        /* <DEDUP_REMOVED lines=66> */
.L_x_172:
[----:B------:R-:W-:Y:S05]  /*a460*/  BSYNC.RECONVERGENT B0 ;  /* 0x0000000000007941 */ /* 0x000fea0003800200 */
.L_x_171:
        /* <DEDUP_REMOVED lines=21> */
.L_x_176:
[----:B------:R-:W-:Y:S05]  /*a5c0*/  BSYNC B0 ;  /* 0x0000000000007941 */ /* 0x000fea0003800000 */
.L_x_175:
[----:B------:R-:W-:Y:S11]  /*a5d0*/  ISETP.NE.AND P0, PT, R75, RZ, PT ;  /* 0x000000ff4b00720c */ /* 0x000ff60003f05270 */
[----:B------:R-:W-:Y:S02]  /*a5e0*/  @!UPT UIADD3 URZ, UPT, UPT, URZ, URZ, URZ ;  /* 0x000000fffffff290 */ /* 0x000fe4000fffe0ff */
[----:B------:R2:W4:Y:S04]  /*a5f0*/  @P0 LDS.128 R32, [R4] ;  /* 0x0000000004200984 */ /* 0x0005280000000c00 */
[----:B------:R2:W1:Y:S04]  /*a600*/  @P0 LDS.128 R36, [R3+0x10] ;  /* 0x0000100003240984 */ /* 0x0004680000000c00 */
[----:B------:R2:W1:Y:S04]  /*a610*/  @P0 LDS.128 R40, [R2+0x20] ;  /* 0x0000200002280984 */ /* 0x0004680000000c00 */
[----:B------:R2:W1:Y:S02]  /*a620*/  @P0 LDS.128 R44, [R73+0x30] ;  /* 0x00003000492c0984 */ /* 0x0004640000000c00 */
.L_x_174:
[----:B------:R-:W-:Y:S05]  /*a630*/  BSYNC B1 ;  /* 0x0000000000017941 */ /* 0x000fea0003800000 */
.L_x_173:
        /* <DEDUP_REMOVED lines=21> */
.L_x_178:
[----:B------:R-:W-:Y:S01]  /*a790*/  ISETP.NE.AND P0, PT, R66, RZ, PT ;  /* 0x000000ff4200720c */ /* 0x000fe20003f05270 */
[----:B------:R-:W-:Y:S05]  /*a7a0*/  WARPSYNC.ALL ;  /* 0x0000000000007948 */ /* 0x000fea0003800000 */
[----:B------:R-:W-:Y:S01]  /*a7b0*/  R2UR UR4, R25 ;  /* 0x00000000190472ca */ /* 0x000fe200000e0000 */
[----:B------:R-:W-:Y:S01]  /*a7c0*/  BSSY.RECONVERGENT B0, `(.L_x_179) ;  /* 0x000003b000007945 */ /* 0x000fe20003800200 */
[----:B------:R-:W-:Y:S04]  /*a7d0*/  IADD3 R72, PT, PT, R72, 0xd0, RZ ;  /* 0x000000d048487810 */ /* 0x000fe80007ffe0ff */
[----:B------:R-:W-:Y:S07]  /*a7e0*/  LOP3.LUT R72, R72, 0xfefffff8, RZ, 0xc0, !PT ;  /* 0xfefffff848487812 */ /* 0x000fee00078ec0ff */
[----:B--2---:R-:W1:Y:S01]  /*a7f0*/  LDTM.x16 R4, tmem[UR4+0x70] ;  /* 0x00007004000479ee */ /* 0x004e620008240000 */
[----:B------:R-:W-:Y:S01]  /*a800*/  NOP ;  /* 0x0000000000007918 */ /* 0x000fe20000000000 */
[----:B-1----:R1:W-:Y:S01]  /*a810*/  SYNCS.ARRIVE.TRANS64.RED.A1T0 RZ, [R72+URZ], RZ ;  /* 0x000000ff48ff79a7 */ /* 0x0023e200081004ff */
[C---:B------:R-:W-:Y:S01]  /*a820*/  FMUL R0, R24.reuse, R4 ;  /* 0x0000000418007220 */ /* 0x040fe20000400000 */
        /* <DEDUP_REMOVED lines=52> */
.L_x_180:
[----:B------:R-:W-:Y:S05]  /*ab70*/  BSYNC.RECONVERGENT B0 ;  /* 0x0000000000007941 */ /* 0x000fea0003800200 */
.L_x_179:
[----:B------:R-:W-:Y:S01]  /*ab80*/  BAR.SYNC.DEFER_BLOCKING 0x1, 0x80 ;  /* 0x0042000000007b1d */ /* 0x000fe20000010000 */
[----:B------:R-:W-:Y:S01]  /*ab90*/  UISETP.NE.AND UP0, UPT, UR53, -0x8, UPT ;  /* 0xfffffff83500788c */ /* 0x000fe2000bf05270 */
[----:B------:R-:W-:Y:S08]  /*aba0*/  IADD3 R22, PT, PT, R22, 0x1, RZ ;  /* 0x0000000116167810 */ /* 0x000ff00007ffe0ff */
[----:B------:R-:W-:Y:S05]  /*abb0*/  BRA.U !UP0, `(.L_x_181) ;  /* 0x0000000108287547 */ /* 0x000fea000b800000 */
[----:B------:R-:W-:Y:S01]  /*abc0*/  ISETP.NE.AND P0, PT, R71, RZ, PT ;  /* 0x000000ff4700720c */ /* 0x000fe20003f05270 */
[----:B------:R-:W-:Y:S01]  /*abd0*/  IMAD.U32 R2, RZ, RZ, UR47 ;  /* 0x0000002fff027e24 */ /* 0x000fe2000f8e00ff */
[----:B------:R-:W-:Y:S01]  /*abe0*/  UIADD3 UR4, UPT, UPT, UR47, 0x1, URZ ;  /* 0x000000012f047890 */ /* 0x000fe2000fffe0ff */
[----:B------:R-:W-:Y:S03]  /*abf0*/  IMAD.U32 R0, RZ, RZ, UR52 ;  /* 0x00000034ff007e24 */ /* 0x000fe6000f8e00ff */
[----:B------:R-:W-:Y:S04]  /*ac00*/  UISETP.NE.AND UP0, UPT, UR4, 0x4, UPT ;  /* 0x000000040400788c */ /* 0x000fe8000bf05270 */
[----:B------:R-:W-:Y:S03]  /*ac10*/  USEL UR47, UR4, URZ, UP0 ;  /* 0x000000ff042f7287 */ /* 0x000fe60008000000 */
[----:B------:R-:W-:Y:S05]  /*ac20*/  @P0 LEA R2, R2, UR43, 0x3 ;  /* 0x0000002b02020c11 */ /* 0x000fea000f8e18ff */
[----:B------:R-:W-:Y:S05]  /*ac30*/  @P0 VIADD R2, R2, 0x60 ;  /* 0x0000006002020836 */ /* 0x000fea0000000000 */
[----:B------:R-:W-:Y:S04]  /*ac40*/  @P0 PRMT R0, R0, 0x654, R2 ;  /* 0x0000065400000816 */ /* 0x000fe80000000002 */
[----:B------:R2:W-:Y:S03]  /*ac50*/  @P0 SYNCS.ARRIVE.TRANS64.RED.A1T0 RZ, [R0+URZ], RZ ;  /* 0x000000ff00ff09a7 */ /* 0x0005e600081004ff */
.L_x_181:
[----:B------:R-:W-:Y:S01]  /*ac60*/  R2UR UR6, R70 ;  /* 0x00000000460672ca */ /* 0x000fe200000e0000 */
[----:B------:R-:W-:Y:S01]  /*ac70*/  UIADD3 UR53, UPT, UPT, UR53, 0x8, URZ ;  /* 0x0000000835357890 */ /* 0x000fe2000fffe0ff */
[----:B------:R-:W-:Y:S02]  /*ac80*/  R2UR UR5, R53 ;  /* 0x00000000350572ca */ /* 0x000fe400000e0000 */
[----:B------:R-:W-:Y:S02]  /*ac90*/  R2UR UR4, R54 ;  /* 0x00000000360472ca */ /* 0x000fe400000e0000 */
[----:B------:R-:W-:Y:S02]  /*aca0*/  R2UR UR36, R69 ;  /* 0x00000000452472ca */ /* 0x000fe400000e0000 */
[----:B------:R-:W-:Y:S02]  /*acb0*/  ISETP.NE.AND P0, PT, R58, 0x2, PT ;  /* 0x000000023a00780c */ /* 0x000fe40003f05270 */
[----:B------:R-:W-:Y:S02]  /*acc0*/  ISETP.NE.AND P1, PT, R22, 0x4, PT ;  /* 0x000000041600780c */ /* 0x000fe40003f25270 */
[----:B------:R-:W-:Y:S01]  /*acd0*/  SEL R2, RZ, 0x1, P0 ;  /* 0x00000001ff027807 */ /* 0x000fe20000000000 */
[----:B------:R-:W-:Y:S01]  /*ace0*/  UISETP.NE.AND UP0, UPT, UR6, URZ, UPT ;  /* 0x000000ff0600728c */ /* 0x000fe2000bf05270 */
[----:B--2---:R-:W-:Y:S01]  /*acf0*/  SEL R0, RZ, 0x1, P1 ;  /* 0x00000001ff007807 */ /* 0x004fe20000800000 */
[----:B------:R-:W-:Y:S01]  /*ad00*/  UIADD3 UR28, UPT, UPT, UR37, UR5, URZ ;  /* 0x00000005251c7290 */ /* 0x000fe2000fffe0ff */
[----:B------:R-:W-:Y:S01]  /*ad10*/  LOP3.LUT R60, R60, R2, RZ, 0x3c, !PT ;  /* 0x000000023c3c7212 */ /* 0x000fe200078e3cff */
[----:B------:R-:W-:Y:S01]  /*ad20*/  UIADD3 UR24, UPT, UPT, UR38, UR4, URZ ;  /* 0x0000000426187290 */ /* 0x000fe2000fffe0ff */
[----:B------:R-:W-:Y:S02]  /*ad30*/  LOP3.LUT R61, R61, R0, RZ, 0x3c, !PT ;  /* 0x000000003d3d7212 */ /* 0x000fe400078e3cff */
[----:B------:R-:W-:Y:S02]  /*ad40*/  SEL R58, R58, RZ, P0 ;  /* 0x000000ff3a3a7207 */ /* 0x000fe40000000000 */
[----:B------:R-:W-:Y:S01]  /*ad50*/  SEL R22, R22, RZ, P1 ;  /* 0x000000ff16167207 */ /* 0x000fe20000800000 */
[----:B------:R-:W-:Y:S06]  /*ad60*/  BRA.U UP0, `(.L_x_182) ;  /* 0xffffffb500347547 */ /* 0x000fec000b83ffff */
[----:B------:R-:W-:-:S13]  /*ad70*/  R2UR UR4, R55 ;  /* 0x00000000370472ca */ /* 0x000fda00000e0000 */
[----:B------:R-:W-:-:S09]  /*ad80*/  UISETP.NE.AND UP0, UPT, UR4, URZ, UPT ;  /* 0x000000ff0400728c */ /* 0x000fd2000bf05270 */
[----:B------:R-:W-:Y:S05]  /*ad90*/  BRA.U !UP0, `(.L_x_183) ;  /* 0x0000000108487547 */ /* 0x000fea000b800000 */
[----:B------:R-:W2:Y:S02]  /*ada0*/  LDCU.64 UR4, c[0x0][0x890] ;  /* 0x00011200ff0477ac */ /* 0x000ea40008000a00 */
[----:B--2---:R-:W-:-:S04]  /*adb0*/  UISETP.NE.U32.AND UP0, UPT, UR4, URZ, UPT ;  /* 0x000000ff0400728c */ /* 0x004fc8000bf05070 */
[----:B------:R-:W-:-:S09]  /*adc0*/  UISETP.NE.AND.EX UP0, UPT, UR5, URZ, UPT, UP0 ;  /* 0x000000ff0500728c */ /* 0x000fd2000bf05300 */
[----:B------:R-:W-:Y:S05]  /*add0*/  BRA.U UP0, `(.L_x_184) ;  /* 0x00000001000c7547 */ /* 0x000fea000b800000 */
[----:B------:R-:W-:-:S13]  /*ade0*/  FSETP.NEU.AND P0, PT, R27, RZ, PT ;  /* 0x000000ff1b00720b */ /* 0x000fda0003f0d000 */
[----:B------:R-:W-:Y:S05]  /*adf0*/  @!P0 EXIT ;  /* 0x000000000000894d */ /* 0x000fea0003800000 */
[----:B------:R-:W-:Y:S05]  /*ae00*/  BRA `(.L_x_183) ;  /* 0x00000000002c7947 */ /* 0x000fea0003800000 */
.L_x_184:
[----:B------:R-:W-:Y:S01]  /*ae10*/  ISETP.NE.AND P0, PT, R57, RZ, PT ;  /* 0x000000ff3900720c */ /* 0x000fe20003f05270 */
[----:B------:R-:W-:-:S12]  /*ae20*/  BSSY.RECONVERGENT B0, `(.L_x_183) ;  /* 0x0000009000007945 */ /* 0x000fd80003800200 */
[----:B------:R-:W-:Y:S05]  /*ae30*/  @P0 BRA `(.L_x_185) ;  /* 0x0000000000140947 */ /* 0x000fea0003800000 */
[----:B------:R-:W2:Y:S02]  /*ae40*/  LDCU.64 UR4, c[0x0][0x888] ;  /* 0x00011100ff0477ac */ /* 0x000ea40008000a00 */
[----:B--2---:R-:W-:-:S04]  /*ae50*/  ISETP.NE.U32.AND P0, PT, RZ, UR4, PT ;  /* 0x00000004ff007c0c */ /* 0x004fc8000bf05070 */
[----:B------:R-:W-:-:S13]  /*ae60*/  ISETP.NE.AND.EX P0, PT, RZ, UR5, PT, P0 ;  /* 0x00000005ff007c0c */ /* 0x000fda000bf05300 */
[----:B------:R-:W-:Y:S05]  /*ae70*/  @!P0 EXIT ;  /* 0x000000000000894d */ /* 0x000fea0003800000 */
[----:B------:R-:W-:Y:S05]  /*ae80*/  BRA `(.L_x_186) ;  /* 0x0000000000087947 */ /* 0x000fea0003800000 */
.L_x_185:
[----:B------:R-:W-:-:S13]  /*ae90*/  FSETP.NEU.AND P0, PT, R27, RZ, PT ;  /* 0x000000ff1b00720b */ /* 0x000fda0003f0d000 */
[----:B------:R-:W-:Y:S05]  /*aea0*/  @!P0 EXIT ;  /* 0x000000000000894d */ /* 0x000fea0003800000 */
.L_x_186:
[----:B------:R-:W-:Y:S05]  /*aeb0*/  BSYNC.RECONVERGENT B0 ;  /* 0x0000000000007941 */ /* 0x000fea0003800200 */
.L_x_183:
[----:B------:R-:W-:Y:S01]  /*aec0*/  ULEA UR4, UR47, UR43, 0x3 ;  /* 0x0000002b2f047291 */ /* 0x000fe2000f8e18ff */
[----:B------:R-:W-:-:S04]  /*aed0*/  DEPBAR.LE SB0, 0x0 ;  /* 0x000080000000791a */ /* 0x000fc80000000000 */
[----:B------:R-:W-:-:S04]  /*aee0*/  UIADD3 UR4, UPT, UPT, UR4, 0x60, URZ ;  /* 0x0000006004047890 */ /* 0x000fc8000fffe0ff */
[----:B------:R-:W-:-:S09]  /*aef0*/  UPRMT UR4, UR52, 0x654, UR4 ;  /* 0x0000065434047896 */ /* 0x000fd20008000004 */
[----:B------:R-:W-:Y:S01]  /*af00*/  SYNCS.ARRIVE.TRANS64.RED.A1T0 RZ, [UR4], RZ ;  /* 0x000000ffffff79a7 */ /* 0x000fe20008100404 */
[----:B------:R-:W-:Y:S05]  /*af10*/  EXIT ;  /* 0x000000000000794d */ /* 0x000fea0003800000 */
.L_x_24:
[----:B----4-:R4:W1:Y:S02]  /*af20*/  SYNCS.PHASECHK.TRANS64.TRYWAIT P0, [R0+URZ+0x100], R2 ;  /* 0x00010002000075a7 */ /* 0x01086400080011ff */
[----:B-1----:R-:W-:Y:S05]  /*af30*/  @!P0 NANOSLEEP.SYNCS 0x989680 ;  /* 0x009896800000895d */ /* 0x002fea0003900000 */
[----:B------:R-:W1:Y:S02]  /*af40*/  @!P0 SYNCS.PHASECHK.TRANS64 P0, [R0+URZ+0x100], R2 ;  /* 0x00010002000085a7 */ /* 0x000e6400080010ff */
[----:B-1----:R-:W-:Y:S05]  /*af50*/  @!P0 BRA `(.L_x_24) ;  /* 0xfffffffc00f08947 */ /* 0x002fea000383ffff */
[----:B------:R-:W-:Y:S05]  /*af60*/  BRA `(.L_x_187) ;  /* 0xffffff6800b47947 */ /* 0x000fea000383ffff */
.L_x_27:
[----:B---3--:R-:W-:-:S07]  /*af70*/  MOV R0, UR33 ;  /* 0x0000002100007c02 */ /* 0x008fce0008000f00 */
.L_x_188:
[----:B---3--:R3:W4:Y:S02]  /*af80*/  SYNCS.PHASECHK.TRANS64.TRYWAIT P0, [R0+URZ+0x20], R3 ;  /* 0x00002003000075a7 */ /* 0x00872400080011ff */
[----:B----4-:R-:W-:Y:S05]  /*af90*/  @!P0 NANOSLEEP.SYNCS 0x989680 ;  /* 0x009896800000895d */ /* 0x010fea0003900000 */
[----:B------:R-:W4:Y:S02]  /*afa0*/  @!P0 SYNCS.PHASECHK.TRANS64 P0, [R0+URZ+0x20], R3 ;  /* 0x00002003000085a7 */ /* 0x000f2400080010ff */
[----:B----4-:R-:W-:Y:S05]  /*afb0*/  @!P0 BRA `(.L_x_188) ;  /* 0xfffffffc00f08947 */ /* 0x010fea000383ffff */
[----:B------:R-:W-:Y:S05]  /*afc0*/  BRA `(.L_x_26) ;  /* 0xffffff6c000c7947 */ /* 0x000fea000383ffff */
.L_x_34:
[----:B---3--:R-:W-:-:S07]  /*afd0*/  MOV R0, UR7 ;  /* 0x0000000700007c02 */ /* 0x008fce0008000f00 */
.L_x_189:
[----:B-1----:R1:W2:Y:S02]  /*afe0*/  SYNCS.PHASECHK.TRANS64.TRYWAIT P0, [R0+URZ+0x20], R3 ;  /* 0x00002003000075a7 */ /* 0x0022a400080011ff */
[----:B--2---:R-:W-:Y:S05]  /*aff0*/  @!P0 NANOSLEEP.SYNCS 0x989680 ;  /* 0x009896800000895d */ /* 0x004fea0003900000 */
[----:B------:R-:W2:Y:S02]  /*b000*/  @!P0 SYNCS.PHASECHK.TRANS64 P0, [R0+URZ+0x20], R3 ;  /* 0x00002003000085a7 */ /* 0x000ea400080010ff */
[----:B--2---:R-:W-:Y:S05]  /*b010*/  @!P0 BRA `(.L_x_189) ;  /* 0xfffffffc00f08947 */ /* 0x004fea000383ffff */
[----:B------:R-:W-:Y:S05]  /*b020*/  BRA `(.L_x_33) ;  /* 0xffffff7000007947 */ /* 0x000fea000383ffff */
.L_x_41:
[----:B-1----:R1:W2:Y:S02]  /*b030*/  SYNCS.PHASECHK.TRANS64.TRYWAIT P0, [R3+URZ+0x90], R0 ;  /* 0x00009000030075a7 */ /* 0x0022a400080011ff */
[----:B--2---:R-:W-:Y:S05]  /*b040*/  @!P0 NANOSLEEP.SYNCS 0x989680 ;  /* 0x009896800000895d */ /* 0x004fea0003900000 */
[----:B------:R-:W2:Y:S02]  /*b050*/  @!P0 SYNCS.PHASECHK.TRANS64 P0, [R3+URZ+0x90], R0 ;  /* 0x00009000030085a7 */ /* 0x000ea400080010ff */
[----:B--2---:R-:W-:Y:S05]  /*b060*/  @!P0 BRA `(.L_x_41) ;  /* 0xfffffffc00f08947 */ /* 0x004fea000383ffff */
[----:B------:R-:W-:Y:S05]  /*b070*/  BRA `(.L_x_190) ;  /* 0xffffff7000e87947 */ /* 0x000fea000383ffff */
.L_x_45:
[----:B------:R-:W-:-:S07]  /*b080*/  MOV R0, UR4 ;  /* 0x0000000400007c02 */ /* 0x000fce0008000f00 */
.L_x_191:
[----:B-1----:R1:W2:Y:S02]  /*b090*/  SYNCS.PHASECHK.TRANS64.TRYWAIT P0, [R0+URZ], R2 ;  /* 0x00000002000075a7 */ /* 0x0022a400080011ff */
[----:B--2---:R-:W-:Y:S05]  /*b0a0*/  @!P0 NANOSLEEP.SYNCS 0x989680 ;  /* 0x009896800000895d */ /* 0x004fea0003900000 */
[----:B------:R-:W2:Y:S02]  /*b0b0*/  @!P0 SYNCS.PHASECHK.TRANS64 P0, [R0+URZ], R2 ;  /* 0x00000002000085a7 */ /* 0x000ea400080010ff */
[----:B--2---:R-:W-:Y:S05]  /*b0c0*/  @!P0 BRA `(.L_x_191) ;  /* 0xfffffffc00f08947 */ /* 0x004fea000383ffff */
[----:B------:R-:W-:Y:S05]  /*b0d0*/  BRA `(.L_x_192) ;  /* 0xffffff7800947947 */ /* 0x000fea000383ffff */
.L_x_46:
[----:B------:R-:W-:-:S07]  /*b0e0*/  MOV R0, UR5 ;  /* 0x0000000500007c02 */ /* 0x000fce0008000f00 */
.L_x_193:
[----:B-1----:R1:W2:Y:S02]  /*b0f0*/  SYNCS.PHASECHK.TRANS64.TRYWAIT P0, [R0+URZ], R3 ;  /* 0x00000003000075a7 */ /* 0x0022a400080011ff */
[----:B--2---:R-:W-:Y:S05]  /*b100*/  @!P0 NANOSLEEP.SYNCS 0x989680 ;  /* 0x009896800000895d */ /* 0x004fea0003900000 */
[----:B------:R-:W2:Y:S02]  /*b110*/  @!P0 SYNCS.PHASECHK.TRANS64 P0, [R0+URZ], R3 ;  /* 0x00000003000085a7 */ /* 0x000ea400080010ff */
[----:B--2---:R-:W-:Y:S05]  /*b120*/  @!P0 BRA `(.L_x_193) ;  /* 0xfffffffc00f08947 */ /* 0x004fea000383ffff */
[----:B------:R-:W-:Y:S05]  /*b130*/  BRA `(.L_x_194) ;  /* 0xffffff7800a07947 */ /* 0x000fea000383ffff */
.L_x_47:
[----:B------:R-:W-:-:S07]  /*b140*/  MOV R0, UR5 ;  /* 0x0000000500007c02 */ /* 0x000fce0008000f00 */
.L_x_195:
[----:B-1----:R1:W2:Y:S02]  /*b150*/  SYNCS.PHASECHK.TRANS64.TRYWAIT P0, [R0+URZ], R3 ;  /* 0x00000003000075a7 */ /* 0x0022a400080011ff */
[----:B--2---:R-:W-:Y:S05]  /*b160*/  @!P0 NANOSLEEP.SYNCS 0x989680 ;  /* 0x009896800000895d */ /* 0x004fea0003900000 */
[----:B------:R-:W2:Y:S02]  /*b170*/  @!P0 SYNCS.PHASECHK.TRANS64 P0, [R0+URZ], R3 ;  /* 0x00000003000085a7 */ /* 0x000ea400080010ff */
[----:B--2---:R-:W-:Y:S05]  /*b180*/  @!P0 BRA `(.L_x_195) ;  /* 0xfffffffc00f08947 */ /* 0x004fea000383ffff */
[----:B------:R-:W-:Y:S05]  /*b190*/  BRA `(.L_x_196) ;  /* 0xffffff7800ac7947 */ /* 0x000fea000383ffff */
.L_x_50:
[----:B--2---:R2:W3:Y:S02]  /*b1a0*/  SYNCS.PHASECHK.TRANS64.TRYWAIT P0, [R0+URZ+0xf0], R4 ;  /* 0x0000f004000075a7 */ /* 0x0044e400080011ff */
[----:B---3--:R-:W-:Y:S05]  /*b1b0*/  @!P0 NANOSLEEP.SYNCS 0x989680 ;  /* 0x009896800000895d */ /* 0x008fea0003900000 */
[----:B------:R-:W3:Y:S02]  /*b1c0*/  @!P0 SYNCS.PHASECHK.TRANS64 P0, [R0+URZ+0xf0], R4 ;  /* 0x0000f004000085a7 */ /* 0x000ee400080010ff */
[----:B---3--:R-:W-:Y:S05]  /*b1d0*/  @!P0 BRA `(.L_x_50) ;  /* 0xfffffffc00f08947 */ /* 0x008fea000383ffff */
[----:B------:R-:W-:Y:S05]  /*b1e0*/  BRA `(.L_x_197) ;  /* 0xffffff7c00087947 */ /* 0x000fea000383ffff */
.L_x_51:
[----:B------:R-:W-:-:S07]  /*b1f0*/  MOV R0, UR4 ;  /* 0x0000000400007c02 */ /* 0x000fce0008000f00 */
.L_x_198:
[----:B--2---:R2:W3:Y:S02]  /*b200*/  SYNCS.PHASECHK.TRANS64.TRYWAIT P0, [R0+URZ+0xa0], R5 ;  /* 0x0000a005000075a7 */ /* 0x0044e400080011ff */
[----:B---3--:R-:W-:Y:S05]  /*b210*/  @!P0 NANOSLEEP.SYNCS 0x989680 ;  /* 0x009896800000895d */ /* 0x008fea0003900000 */
[----:B------:R-:W3:Y:S02]  /*b220*/  @!P0 SYNCS.PHASECHK.TRANS64 P0, [R0+URZ+0xa0], R5 ;  /* 0x0000a005000085a7 */ /* 0x000ee400080010ff */
[----:B---3--:R-:W-:Y:S05]  /*b230*/  @!P0 BRA `(.L_x_198) ;  /* 0xfffffffc00f08947 */ /* 0x008fea000383ffff */
[----:B------:R-:W-:Y:S05]  /*b240*/  BRA `(.L_x_199) ;  /* 0xffffff7c00187947 */ /* 0x000fea000383ffff */
.L_x_52:
[----:B--2---:R2:W3:Y:S02]  /*b250*/  SYNCS.PHASECHK.TRANS64.TRYWAIT P1, [R0+URZ+0x90], R4 ;  /* 0x00009004000075a7 */ /* 0x0044e400080211ff */
[----:B---3--:R-:W-:Y:S05]  /*b260*/  @!P1 NANOSLEEP.SYNCS 0x989680 ;  /* 0x009896800000995d */ /* 0x008fea0003900000 */
[----:B------:R-:W3:Y:S02]  /*b270*/  @!P1 SYNCS.PHASECHK.TRANS64 P1, [R0+URZ+0x90], R4 ;  /* 0x00009004000095a7 */ /* 0x000ee400080210ff */
[----:B---3--:R-:W-:Y:S05]  /*b280*/  @!P1 BRA `(.L_x_52) ;  /* 0xfffffffc00f09947 */ /* 0x008fea000383ffff */
[----:B------:R-:W-:Y:S05]  /*b290*/  BRA `(.L_x_200) ;  /* 0xffffff7c00487947 */ /* 0x000fea000383ffff */
.L_x_55:
[----:B------:R-:W-:-:S07]  /*b2a0*/  MOV R0, UR4 ;  /* 0x0000000400007c02 */ /* 0x000fce0008000f00 */
.L_x_201:
[----:B--2---:R2:W3:Y:S02]  /*b2b0*/  SYNCS.PHASECHK.TRANS64.TRYWAIT P0, [R0+URZ+0xa0], R2 ;  /* 0x0000a002000075a7 */ /* 0x0044e400080011ff */
[----:B---3--:R-:W-:Y:S05]  /*b2c0*/  @!P0 NANOSLEEP.SYNCS 0x989680 ;  /* 0x009896800000895d */ /* 0x008fea0003900000 */
[----:B------:R-:W3:Y:S02]  /*b2d0*/  @!P0 SYNCS.PHASECHK.TRANS64 P0, [R0+URZ+0xa0], R2 ;  /* 0x0000a002000085a7 */ /* 0x000ee400080010ff */
[----:B---3--:R-:W-:Y:S05]  /*b2e0*/  @!P0 BRA `(.L_x_201) ;  /* 0xfffffffc00f08947 */ /* 0x008fea000383ffff */
[----:B------:R-:W-:Y:S05]  /*b2f0*/  BRA `(.L_x_54) ;  /* 0xffffff7c009c7947 */ /* 0x000fea000383ffff */
.L_x_64:
[----:B--2---:R-:W-:-:S04]  /*b300*/  MOV R5, UR5 ;  /* 0x0000000500057c02 */ /* 0x004fc80008000f00 */
[----:B------:R2:W3:Y:S03]  /*b310*/  SYNCS.PHASECHK.TRANS64.TRYWAIT P0, [R5+URZ+0x8], R6 ;  /* 0x00000806050075a7 */ /* 0x0004e600080011ff */
[----:B---3--:R-:W-:Y:S05]  /*b320*/  @!P0 NANOSLEEP.SYNCS 0x989680 ;  /* 0x009896800000895d */ /* 0x008fea0003900000 */
[----:B------:R-:W3:Y:S02]  /*b330*/  @!P0 SYNCS.PHASECHK.TRANS64 P0, [R5+URZ+0x8], R6 ;  /* 0x00000806050085a7 */ /* 0x000ee400080010ff */
[----:B---3--:R-:W-:Y:S05]  /*b340*/  @!P0 BRA `(.L_x_64) ;  /* 0xfffffffc00ec8947 */ /* 0x008fea000383ffff */
[----:B------:R-:W-:Y:S05]  /*b350*/  BRA `(.L_x_63) ;  /* 0xffffff8000507947 */ /* 0x000fea000383ffff */
.L_x_66:
[----:B------:R-:W-:Y:S01]  /*b360*/  BSSY B0, `(.L_x_202) ;  /* 0x0000006000007945 */ /* 0x000fe20003800000 */
[----:B------:R-:W-:-:S07]  /*b370*/  MOV R15, 0xffffffff ;  /* 0xffffffff000f7802 */ /* 0x000fce0000000f00 */
[----:B-12--5:R-:W-:Y:S05]  /*b380*/  WARPSYNC.COLLECTIVE R15, `(.L_x_203) ;  /* 0x000000000f0c7348 */ /* 0x026fea0003c00000 */
[----:B------:R-:W-:Y:S02]  /*b390*/  ELECT P6, UR79, PT ;  /* 0x00000000004f782f */ /* 0x000fe400038c0000 */
[----:B------:R-:W-:Y:S01]  /*b3a0*/  MOV R14, UR79 ;  /* 0x0000004f000e7c02 */ /* 0x000fe20008000f00 */
[----:B-12--5:R-:W-:Y:S10]  /*b3b0*/  ENDCOLLECTIVE ;  /* 0x000000000000791b */ /* 0x026ff40003800000 */
.L_x_203:
[----:B------:R-:W-:Y:S05]  /*b3c0*/  BSYNC B0 ;  /* 0x0000000000007941 */ /* 0x000fea0003800000 */
.L_x_202:
[----:B------:R-:W-:Y:S01]  /*b3d0*/  PLOP3.LUT P0, PT, P6, PT, PT, 0x80, 0x8 ;  /* 0x000000000008781c */ /* 0x000fe2000370f070 */
[----:B------:R-:W-:-:S12]  /*b3e0*/  BRA `(.L_x_204) ;  /* 0xffffff80007c7947 */ /* 0x000fd8000383ffff */
.L_x_68:
[----:B--2---:R-:W-:-:S04]  /*b3f0*/  MOV R3, UR5 ;  /* 0x0000000500037c02 */ /* 0x004fc80008000f00 */
[----:B------:R2:W3:Y:S03]  /*b400*/  SYNCS.PHASECHK.TRANS64.TRYWAIT P0, [R3+URZ+0x8], R4 ;  /* 0x00000804030075a7 */ /* 0x0004e600080011ff */
[----:B---3--:R-:W-:Y:S05]  /*b410*/  @!P0 NANOSLEEP.SYNCS 0x989680 ;  /* 0x009896800000895d */ /* 0x008fea0003900000 */
[----:B------:R-:W3:Y:S02]  /*b420*/  @!P0 SYNCS.PHASECHK.TRANS64 P0, [R3+URZ+0x8], R4 ;  /* 0x00000804030085a7 */ /* 0x000ee400080010ff */
[----:B---3--:R-:W-:Y:S05]  /*b430*/  @!P0 BRA `(.L_x_68) ;  /* 0xfffffffc00ec8947 */ /* 0x008fea000383ffff */
[----:B------:R-:W-:Y:S05]  /*b440*/  BRA `(.L_x_67) ;  /* 0xffffff8000807947 */ /* 0x000fea000383ffff */
.L_x_69:
[----:B-1----:R1:W2:Y:S02]  /*b450*/  SYNCS.PHASECHK.TRANS64.TRYWAIT P0, [R0+URZ+0x90], R4 ;  /* 0x00009004000075a7 */ /* 0x0022a400080011ff */
[----:B--2---:R-:W-:Y:S05]  /*b460*/  @!P0 NANOSLEEP.SYNCS 0x989680 ;  /* 0x009896800000895d */ /* 0x004fea0003900000 */
[----:B------:R-:W2:Y:S02]  /*b470*/  @!P0 SYNCS.PHASECHK.TRANS64 P0, [R0+URZ+0x90], R4 ;  /* 0x00009004000085a7 */ /* 0x000ea400080010ff */
[----:B--2---:R-:W-:Y:S05]  /*b480*/  @!P0 BRA `(.L_x_69) ;  /* 0xfffffffc00f08947 */ /* 0x004fea000383ffff */
[----:B------:R-:W-:Y:S05]  /*b490*/  BRA `(.L_x_205) ;  /* 0xffffff84008c7947 */ /* 0x000fea000383ffff */
.L_x_71:
[----:B------:R-:W-:-:S07]  /*b4a0*/  MOV R0, UR46 ;  /* 0x0000002e00007c02 */ /* 0x000fce0008000f00 */
.L_x_206:
[----:B-1----:R1:W2:Y:S02]  /*b4b0*/  SYNCS.PHASECHK.TRANS64.TRYWAIT P0, [R0+URZ+0xd0], R4 ;  /* 0x0000d004000075a7 */ /* 0x0022a400080011ff */
[----:B--2---:R-:W-:Y:S05]  /*b4c0*/  @!P0 NANOSLEEP.SYNCS 0x989680 ;  /* 0x009896800000895d */ /* 0x004fea0003900000 */
[----:B------:R-:W2:Y:S02]  /*b4d0*/  @!P0 SYNCS.PHASECHK.TRANS64 P0, [R0+URZ+0xd0], R4 ;  /* 0x0000d004000085a7 */ /* 0x000ea400080010ff */
[----:B--2---:R-:W-:Y:S05]  /*b4e0*/  @!P0 BRA `(.L_x_206) ;  /* 0xfffffffc00f08947 */ /* 0x004fea000383ffff */
[----:B------:R-:W-:Y:S05]  /*b4f0*/  BRA `(.L_x_207) ;  /* 0xffffff8400d87947 */ /* 0x000fea000383ffff */
.L_x_74:
[----:B------:R-:W-:Y:S07]  /*b500*/  MOV R0, UR7 ;  /* 0x0000000700007c02 */ /* 0x000fee0008000f00 */
.L_x_208:
[----:B-1----:R1:W2:Y:S02]  /*b510*/  SYNCS.PHASECHK.TRANS64.TRYWAIT P0, [R0+URZ], R4 ;  /* 0x00000004000075a7 */ /* 0x0022a400080011ff */
[----:B--2---:R-:W-:Y:S05]  /*b520*/  @!P0 NANOSLEEP.SYNCS 0x989680 ;  /* 0x009896800000895d */ /* 0x004fea0003900000 */
[----:B------:R-:W2:Y:S02]  /*b530*/  @!P0 SYNCS.PHASECHK.TRANS64 P0, [R0+URZ], R4 ;  /* 0x00000004000085a7 */ /* 0x000ea400080010ff */
[----:B--2---:R-:W-:Y:S05]  /*b540*/  @!P0 BRA `(.L_x_208) ;  /* 0xfffffffc00f08947 */ /* 0x004fea000383ffff */
[----:B------:R-:W-:Y:S05]  /*b550*/  BRA `(.L_x_73) ;  /* 0xffffff8400ec7947 */ /* 0x000fea000383ffff */
.L_x_78:
[----:B-1----:R-:W-:-:S07]  /*b560*/  MOV R0, UR4 ;  /* 0x0000000400007c02 */ /* 0x002fce0008000f00 */
.L_x_209:
[----:B-1----:R1:W2:Y:S02]  /*b570*/  SYNCS.PHASECHK.TRANS64.TRYWAIT P0, [R0+URZ], R2 ;  /* 0x00000002000075a7 */ /* 0x0022a400080011ff */
[----:B--2---:R-:W-:Y:S05]  /*b580*/  @!P0 NANOSLEEP.SYNCS 0x989680 ;  /* 0x009896800000895d */ /* 0x004fea0003900000 */
[----:B------:R-:W2:Y:S02]  /*b590*/  @!P0 SYNCS.PHASECHK.TRANS64 P0, [R0+URZ], R2 ;  /* 0x00000002000085a7 */ /* 0x000ea400080010ff */
[----:B--2---:R-:W-:Y:S05]  /*b5a0*/  @!P0 BRA `(.L_x_209) ;  /* 0xfffffffc00f08947 */ /* 0x004fea000383ffff */
[----:B------:R-:W-:Y:S05]  /*b5b0*/  BRA `(.L_x_210) ;  /* 0xffffff8c00307947 */ /* 0x000fea000383ffff */
.L_x_79:
[----:B------:R-:W-:-:S07]  /*b5c0*/  MOV R0, UR5 ;  /* 0x0000000500007c02 */ /* 0x000fce0008000f00 */
.L_x_211:
[----:B-1----:R1:W2:Y:S02]  /*b5d0*/  SYNCS.PHASECHK.TRANS64.TRYWAIT P0, [R0+URZ], R3 ;  /* 0x00000003000075a7 */ /* 0x0022a400080011ff */
[----:B--2---:R-:W-:Y:S05]  /*b5e0*/  @!P0 NANOSLEEP.SYNCS 0x989680 ;  /* 0x009896800000895d */ /* 0x004fea0003900000 */
[----:B------:R-:W2:Y:S02]  /*b5f0*/  @!P0 SYNCS.PHASECHK.TRANS64 P0, [R0+URZ], R3 ;  /* 0x00000003000085a7 */ /* 0x000ea400080010ff */
[----:B--2---:R-:W-:Y:S05]  /*b600*/  @!P0 BRA `(.L_x_211) ;  /* 0xfffffffc00f08947 */ /* 0x004fea000383ffff */
[----:B------:R-:W-:Y:S05]  /*b610*/  BRA `(.L_x_212) ;  /* 0xffffff8c003c7947 */ /* 0x000fea000383ffff */
.L_x_80:
[----:B------:R-:W-:-:S07]  /*b620*/  MOV R0, UR5 ;  /* 0x0000000500007c02 */ /* 0x000fce0008000f00 */
.L_x_213:
[----:B-1----:R1:W2:Y:S02]  /*b630*/  SYNCS.PHASECHK.TRANS64.TRYWAIT P0, [R0+URZ], R3 ;  /* 0x00000003000075a7 */ /* 0x0022a400080011ff */
[----:B--2---:R-:W-:Y:S05]  /*b640*/  @!P0 NANOSLEEP.SYNCS 0x989680 ;  /* 0x009896800000895d */ /* 0x004fea0003900000 */
[----:B------:R-:W2:Y:S02]  /*b650*/  @!P0 SYNCS.PHASECHK.TRANS64 P0, [R0+URZ], R3 ;  /* 0x00000003000085a7 */ /* 0x000ea400080010ff */
[----:B--2---:R-:W-:Y:S05]  /*b660*/  @!P0 BRA `(.L_x_213) ;  /* 0xfffffffc00f08947 */ /* 0x004fea000383ffff */
[----:B------:R-:W-:Y:S05]  /*b670*/  BRA `(.L_x_214) ;  /* 0xffffff8c00487947 */ /* 0x000fea000383ffff */
.L_x_83:
[----:B------:R-:W-:-:S07]  /*b680*/  MOV R0, UR41 ;  /* 0x0000002900007c02 */ /* 0x000fce0008000f00 */
.L_x_215:
[----:B-1----:R1:W2:Y:S02]  /*b690*/  SYNCS.PHASECHK.TRANS64.TRYWAIT P1, [R0+URZ+0x110], R2 ;  /* 0x00011002000075a7 */ /* 0x0022a400080211ff */
[----:B--2---:R-:W-:Y:S05]  /*b6a0*/  @!P1 NANOSLEEP.SYNCS 0x989680 ;  /* 0x009896800000995d */ /* 0x004fea0003900000 */
[----:B------:R-:W2:Y:S02]  /*b6b0*/  @!P1 SYNCS.PHASECHK.TRANS64 P1, [R0+URZ+0x110], R2 ;  /* 0x00011002000095a7 */ /* 0x000ea400080210ff */
[----:B--2---:R-:W-:Y:S05]  /*b6c0*/  @!P1 BRA `(.L_x_215) ;  /* 0xfffffffc00f09947 */ /* 0x004fea000383ffff */
[----:B------:R-:W-:Y:S05]  /*b6d0*/  BRA `(.L_x_216) ;  /* 0xffffff8c00947947 */ /* 0x000fea000383ffff */
.L_x_88:
[----:B--2---:R2:W3:Y:S02]  /*b6e0*/  SYNCS.PHASECHK.TRANS64.TRYWAIT P0, [R8+URZ+0x90], R0 ;  /* 0x00009000080075a7 */ /* 0x0044e400080011ff */
[----:B---3--:R-:W-:Y:S05]  /*b6f0*/  @!P0 NANOSLEEP.SYNCS 0x989680 ;  /* 0x009896800000895d */ /* 0x008fea0003900000 */
[----:B------:R-:W3:Y:S02]  /*b700*/  @!P0 SYNCS.PHASECHK.TRANS64 P0, [R8+URZ+0x90], R0 ;  /* 0x00009000080085a7 */ /* 0x000ee400080010ff */
[----:B---3--:R-:W-:Y:S05]  /*b710*/  @!P0 BRA `(.L_x_88) ;  /* 0xfffffffc00f08947 */ /* 0x008fea000383ffff */
[----:B------:R-:W-:Y:S05]  /*b720*/  BRA `(.L_x_217) ;  /* 0xffffff9000c47947 */ /* 0x000fea000383ffff */
.L_x_91:
[----:B--2---:R-:W-:Y:S07]  /*b730*/  MOV R0, UR21 ;  /* 0x0000001500007c02 */ /* 0x004fee0008000f00 */
.L_x_218:
[----:B--2---:R2:W3:Y:S02]  /*b740*/  SYNCS.PHASECHK.TRANS64.TRYWAIT P1, [R0+URZ+0x88], R2 ;  /* 0x00008802000075a7 */ /* 0x0044e400080211ff */
[----:B---3--:R-:W-:Y:S05]  /*b750*/  @!P1 NANOSLEEP.SYNCS 0x989680 ;  /* 0x009896800000995d */ /* 0x008fea0003900000 */
[----:B------:R-:W3:Y:S02]  /*b760*/  @!P1 SYNCS.PHASECHK.TRANS64 P1, [R0+URZ+0x88], R2 ;  /* 0x00008802000095a7 */ /* 0x000ee400080210ff */
[----:B---3--:R-:W-:Y:S05]  /*b770*/  @!P1 BRA `(.L_x_218) ;  /* 0xfffffffc00f09947 */ /* 0x008fea000383ffff */
[----:B------:R-:W-:Y:S05]  /*b780*/  BRA `(.L_x_90) ;  /* 0xffffff9800447947 */ /* 0x000fea000383ffff */
.L_x_94:
[----:B--2---:R-:W-:Y:S07]  /*b790*/  MOV R0, UR21 ;  /* 0x0000001500007c02 */ /* 0x004fee0008000f00 */
.L_x_219:
[----:B--2---:R2:W3:Y:S02]  /*b7a0*/  SYNCS.PHASECHK.TRANS64.TRYWAIT P0, [R0+URZ+0x60], R5 ;  /* 0x00006005000075a7 */ /* 0x0044e400080011ff */
[----:B---3--:R-:W-:Y:S05]  /*b7b0*/  @!P0 NANOSLEEP.SYNCS 0x989680 ;  /* 0x009896800000895d */ /* 0x008fea0003900000 */
[----:B------:R-:W3:Y:S02]  /*b7c0*/  @!P0 SYNCS.PHASECHK.TRANS64 P0, [R0+URZ+0x60], R5 ;  /* 0x00006005000085a7 */ /* 0x000ee400080010ff */
[----:B---3--:R-:W-:Y:S05]  /*b7d0*/  @!P0 BRA `(.L_x_219) ;  /* 0xfffffffc00f08947 */ /* 0x008fea000383ffff */
[----:B------:R-:W-:Y:S05]  /*b7e0*/  BRA `(.L_x_220) ;  /* 0xffffff98009c7947 */ /* 0x000fea000383ffff */
.L_x_95:
[----:B------:R-:W-:Y:S07]  /*b7f0*/  MOV R0, UR21 ;  /* 0x0000001500007c02 */ /* 0x000fee0008000f00 */
.L_x_221:
[----:B--2---:R2:W3:Y:S02]  /*b800*/  SYNCS.PHASECHK.TRANS64.TRYWAIT P0, [R0+URZ+0x68], R5 ;  /* 0x00006805000075a7 */ /* 0x0044e400080011ff */
[----:B---3--:R-:W-:Y:S05]  /*b810*/  @!P0 NANOSLEEP.SYNCS 0x989680 ;  /* 0x009896800000895d */ /* 0x008fea0003900000 */
[----:B------:R-:W3:Y:S02]  /*b820*/  @!P0 SYNCS.PHASECHK.TRANS64 P0, [R0+URZ+0x68], R5 ;  /* 0x00006805000085a7 */ /* 0x000ee400080010ff */
[----:B---3--:R-:W-:Y:S05]  /*b830*/  @!P0 BRA `(.L_x_221) ;  /* 0xfffffffc00f08947 */ /* 0x008fea000383ffff */
[----:B------:R-:W-:Y:S05]  /*b840*/  BRA `(.L_x_222) ;  /* 0xffffff9800dc7947 */ /* 0x000fea000383ffff */
.L_x_96:
[----:B------:R-:W-:Y:S07]  /*b850*/  MOV R0, UR21 ;  /* 0x0000001500007c02 */ /* 0x000fee0008000f00 */
.L_x_223:
[----:B--2---:R2:W3:Y:S02]  /*b860*/  SYNCS.PHASECHK.TRANS64.TRYWAIT P0, [R0+URZ+0x70], R5 ;  /* 0x00007005000075a7 */ /* 0x0044e400080011ff */
[----:B---3--:R-:W-:Y:S05]  /*b870*/  @!P0 NANOSLEEP.SYNCS 0x989680 ;  /* 0x009896800000895d */ /* 0x008fea0003900000 */
[----:B------:R-:W3:Y:S02]  /*b880*/  @!P0 SYNCS.PHASECHK.TRANS64 P0, [R0+URZ+0x70], R5 ;  /* 0x00007005000085a7 */ /* 0x000ee400080010ff */
[----:B---3--:R-:W-:Y:S05]  /*b890*/  @!P0 BRA `(.L_x_223) ;  /* 0xfffffffc00f08947 */ /* 0x008fea000383ffff */
[----:B------:R-:W-:Y:S05]  /*b8a0*/  BRA `(.L_x_224) ;  /* 0xffffff9c00207947 */ /* 0x000fea000383ffff */
.L_x_97:
[----:B------:R-:W-:Y:S07]  /*b8b0*/  MOV R0, UR21 ;  /* 0x0000001500007c02 */ /* 0x000fee0008000f00 */
.L_x_225:
[----:B--2---:R2:W3:Y:S02]  /*b8c0*/  SYNCS.PHASECHK.TRANS64.TRYWAIT P0, [R0+URZ+0x78], R5 ;  /* 0x00007805000075a7 */ /* 0x0044e400080011ff */
[----:B---3--:R-:W-:Y:S05]  /*b8d0*/  @!P0 NANOSLEEP.SYNCS 0x989680 ;  /* 0x009896800000895d */ /* 0x008fea0003900000 */
[----:B------:R-:W3:Y:S02]  /*b8e0*/  @!P0 SYNCS.PHASECHK.TRANS64 P0, [R0+URZ+0x78], R5 ;  /* 0x00007805000085a7 */ /* 0x000ee400080010ff */
[----:B---3--:R-:W-:Y:S05]  /*b8f0*/  @!P0 BRA `(.L_x_225) ;  /* 0xfffffffc00f08947 */ /* 0x008fea000383ffff */
[----:B------:R-:W-:Y:S05]  /*b900*/  BRA `(.L_x_226) ;  /* 0xffffff9c00687947 */ /* 0x000fea000383ffff */
.L_x_98:
[----:B------:R-:W-:Y:S07]  /*b910*/  MOV R0, UR21 ;  /* 0x0000001500007c02 */ /* 0x000fee0008000f00 */
.L_x_227:
[----:B--2---:R2:W3:Y:S02]  /*b920*/  SYNCS.PHASECHK.TRANS64.TRYWAIT P0, [R0+URZ+0x60], R4 ;  /* 0x00006004000075a7 */ /* 0x0044e400080011ff */
[----:B---3--:R-:W-:Y:S05]  /*b930*/  @!P0 NANOSLEEP.SYNCS 0x989680 ;  /* 0x009896800000895d */ /* 0x008fea0003900000 */
[----:B------:R-:W3:Y:S02]  /*b940*/  @!P0 SYNCS.PHASECHK.TRANS64 P0, [R0+URZ+0x60], R4 ;  /* 0x00006004000085a7 */ /* 0x000ee400080010ff */
[----:B---3--:R-:W-:Y:S05]  /*b950*/  @!P0 BRA `(.L_x_227) ;  /* 0xfffffffc00f08947 */ /* 0x008fea000383ffff */
[----:B------:R-:W-:Y:S05]  /*b960*/  BRA `(.L_x_228) ;  /* 0xffffff9c00b47947 */ /* 0x000fea000383ffff */
.L_x_99:
[----:B------:R-:W-:Y:S07]  /*b970*/  MOV R0, UR21 ;  /* 0x0000001500007c02 */ /* 0x000fee0008000f00 */
.L_x_229:
[----:B--2---:R2:W3:Y:S02]  /*b980*/  SYNCS.PHASECHK.TRANS64.TRYWAIT P0, [R0+URZ+0x68], R4 ;  /* 0x00006804000075a7 */ /* 0x0044e400080011ff */
[----:B---3--:R-:W-:Y:S05]  /*b990*/  @!P0 NANOSLEEP.SYNCS 0x989680 ;  /* 0x009896800000895d */ /* 0x008fea0003900000 */
[----:B------:R-:W3:Y:S02]  /*b9a0*/  @!P0 SYNCS.PHASECHK.TRANS64 P0, [R0+URZ+0x68], R4 ;  /* 0x00006804000085a7 */ /* 0x000ee400080010ff */
[----:B---3--:R-:W-:Y:S05]  /*b9b0*/  @!P0 BRA `(.L_x_229) ;  /* 0xfffffffc00f08947 */ /* 0x008fea000383ffff */
[----:B------:R-:W-:Y:S05]  /*b9c0*/  BRA `(.L_x_230) ;  /* 0xffffff9c00fc7947 */ /* 0x000fea000383ffff */
.L_x_100:
[----:B------:R-:W-:Y:S07]  /*b9d0*/  MOV R0, UR21 ;  /* 0x0000001500007c02 */ /* 0x000fee0008000f00 */
.L_x_231:
[----:B--2---:R2:W3:Y:S02]  /*b9e0*/  SYNCS.PHASECHK.TRANS64.TRYWAIT P0, [R0+URZ+0x70], R4 ;  /* 0x00007004000075a7 */ /* 0x0044e400080011ff */
[----:B---3--:R-:W-:Y:S05]  /*b9f0*/  @!P0 NANOSLEEP.SYNCS 0x989680 ;  /* 0x009896800000895d */ /* 0x008fea0003900000 */
[----:B------:R-:W3:Y:S02]  /*ba00*/  @!P0 SYNCS.PHASECHK.TRANS64 P0, [R0+URZ+0x70], R4 ;  /* 0x00007004000085a7 */ /* 0x000ee400080010ff */
[----:B---3--:R-:W-:Y:S05]  /*ba10*/  @!P0 BRA `(.L_x_231) ;  /* 0xfffffffc00f08947 */ /* 0x008fea000383ffff */
[----:B------:R-:W-:Y:S05]  /*ba20*/  BRA `(.L_x_232) ;  /* 0xffffffa000447947 */ /* 0x000fea000383ffff */
.L_x_101:
[----:B------:R-:W-:Y:S07]  /*ba30*/  MOV R0, UR21 ;  /* 0x0000001500007c02 */ /* 0x000fee0008000f00 */
.L_x_233:
[----:B--2---:R2:W3:Y:S02]  /*ba40*/  SYNCS.PHASECHK.TRANS64.TRYWAIT P0, [R0+URZ+0x78], R4 ;  /* 0x00007804000075a7 */ /* 0x0044e400080011ff */
[----:B---3--:R-:W-:Y:S05]  /*ba50*/  @!P0 NANOSLEEP.SYNCS 0x989680 ;  /* 0x009896800000895d */ /* 0x008fea0003900000 */
[----:B------:R-:W3:Y:S02]  /*ba60*/  @!P0 SYNCS.PHASECHK.TRANS64 P0, [R0+URZ+0x78], R4 ;  /* 0x00007804000085a7 */ /* 0x000ee400080010ff */
[----:B---3--:R-:W-:Y:S05]  /*ba70*/  @!P0 BRA `(.L_x_233) ;  /* 0xfffffffc00f08947 */ /* 0x008fea000383ffff */
[----:B------:R-:W-:Y:S05]  /*ba80*/  BRA `(.L_x_234) ;  /* 0xffffffa000907947 */ /* 0x000fea000383ffff */
.L_x_103:
[----:B------:R-:W-:-:S07]  /*ba90*/  MOV R0, UR21 ;  /* 0x0000001500007c02 */ /* 0x000fce0008000f00 */
.L_x_235:
[----:B---3--:R3:W4:Y:S02]  /*baa0*/  SYNCS.PHASECHK.TRANS64.TRYWAIT P0, [R0+URZ+0x60], R5 ;  /* 0x00006005000075a7 */ /* 0x00872400080011ff */
[----:B----4-:R-:W-:Y:S05]  /*bab0*/  @!P0 NANOSLEEP.SYNCS 0x989680 ;  /* 0x009896800000895d */ /* 0x010fea0003900000 */
[----:B------:R-:W4:Y:S02]  /*bac0*/  @!P0 SYNCS.PHASECHK.TRANS64 P0, [R0+URZ+0x60], R5 ;  /* 0x00006005000085a7 */ /* 0x000f2400080010ff */
[----:B----4-:R-:W-:Y:S05]  /*bad0*/  @!P0 BRA `(.L_x_235) ;  /* 0xfffffffc00f08947 */ /* 0x010fea000383ffff */
[----:B------:R-:W-:Y:S05]  /*bae0*/  BRA `(.L_x_236) ;  /* 0xffffffa400007947 */ /* 0x000fea000383ffff */
.L_x_104:
[----:B---3--:R-:W-:-:S07]  /*baf0*/  MOV R0, UR21 ;  /* 0x0000001500007c02 */ /* 0x008fce0008000f00 */
.L_x_237:
[----:B---3--:R3:W4:Y:S02]  /*bb00*/  SYNCS.PHASECHK.TRANS64.TRYWAIT P0, [R0+URZ+0x68], R5 ;  /* 0x00006805000075a7 */ /* 0x00872400080011ff */
[----:B----4-:R-:W-:Y:S05]  /*bb10*/  @!P0 NANOSLEEP.SYNCS 0x989680 ;  /* 0x009896800000895d */ /* 0x010fea0003900000 */
[----:B------:R-:W4:Y:S02]  /*bb20*/  @!P0 SYNCS.PHASECHK.TRANS64 P0, [R0+URZ+0x68], R5 ;  /* 0x00006805000085a7 */ /* 0x000f2400080010ff */
[----:B----4-:R-:W-:Y:S05]  /*bb30*/  @!P0 BRA `(.L_x_237) ;  /* 0xfffffffc00f08947 */ /* 0x010fea000383ffff */
[----:B------:R-:W-:Y:S05]  /*bb40*/  BRA `(.L_x_238) ;  /* 0xffffffa000f07947 */ /* 0x000fea000383ffff */
.L_x_105:
[----:B------:R-:W-:-:S07]  /*bb50*/  MOV R2, UR21 ;  /* 0x0000001500027c02 */ /* 0x000fce0008000f00 */
.L_x_239:
[----:B---3--:R3:W4:Y:S02]  /*bb60*/  SYNCS.PHASECHK.TRANS64.TRYWAIT P0, [R2+URZ+0x70], R5 ;  /* 0x00007005020075a7 */ /* 0x00872400080011ff */
[----:B----4-:R-:W-:Y:S05]  /*bb70*/  @!P0 NANOSLEEP.SYNCS 0x989680 ;  /* 0x009896800000895d */ /* 0x010fea0003900000 */
[----:B------:R-:W4:Y:S02]  /*bb80*/  @!P0 SYNCS.PHASECHK.TRANS64 P0, [R2+URZ+0x70], R5 ;  /* 0x00007005020085a7 */ /* 0x000f2400080010ff */
[----:B----4-:R-:W-:Y:S05]  /*bb90*/  @!P0 BRA `(.L_x_239) ;  /* 0xfffffffc00f08947 */ /* 0x010fea000383ffff */
[----:B------:R-:W-:Y:S05]  /*bba0*/  BRA `(.L_x_240) ;  /* 0xffffffa000e47947 */ /* 0x000fea000383ffff */
.L_x_107:
[----:B-1----:R1:W2:Y:S02]  /*bbb0*/  SYNCS.PHASECHK.TRANS64.TRYWAIT P0, [R0+URZ+0x90], R2 ;  /* 0x00009002000075a7 */ /* 0x0022a400080011ff */
[----:B--2---:R-:W-:Y:S05]  /*bbc0*/  @!P0 NANOSLEEP.SYNCS 0x989680 ;  /* 0x009896800000895d */ /* 0x004fea0003900000 */
[----:B------:R-:W2:Y:S02]  /*bbd0*/  @!P0 SYNCS.PHASECHK.TRANS64 P0, [R0+URZ+0x90], R2 ;  /* 0x00009002000085a7 */ /* 0x000ea400080010ff */
[----:B--2---:R-:W-:Y:S05]  /*bbe0*/  @!P0 BRA `(.L_x_107) ;  /* 0xfffffffc00f08947 */ /* 0x004fea000383ffff */
[----:B------:R-:W-:Y:S05]  /*bbf0*/  BRA `(.L_x_241) ;  /* 0xffffffa400a47947 */ /* 0x000fea000383ffff */
.L_x_118:
[----:B-1----:R-:W-:Y:S04]  /*bc00*/  MOV R2, UR43 ;  /* 0x0000002b00027c02 */ /* 0x002fe80008000f00 */
[----:B------:R1:W3:Y:S03]  /*bc10*/  SYNCS.PHASECHK.TRANS64.TRYWAIT P1, [R2+URZ+0x40], R3 ;  /* 0x00004003020075a7 */ /* 0x0002e600080211ff */
[----:B---3--:R-:W-:Y:S05]  /*bc20*/  @!P1 NANOSLEEP.SYNCS 0x989680 ;  /* 0x009896800000995d */ /* 0x008fea0003900000 */
[----:B------:R-:W3:Y:S02]  /*bc30*/  @!P1 SYNCS.PHASECHK.TRANS64 P1, [R2+URZ+0x40], R3 ;  /* 0x00004003020095a7 */ /* 0x000ee400080210ff */
[----:B---3--:R-:W-:Y:S05]  /*bc40*/  @!P1 BRA `(.L_x_118) ;  /* 0xfffffffc00ec9947 */ /* 0x008fea000383ffff */
[----:B------:R-:W-:Y:S05]  /*bc50*/  BRA `(.L_x_117) ;  /* 0xffffffb400187947 */ /* 0x000fea000383ffff */
.L_x_120:
[----:B-1----:R1:W4:Y:S02]  /*bc60*/  SYNCS.PHASECHK.TRANS64.TRYWAIT P0, [R72+URZ+0xb0], R0 ;  /* 0x0000b000480075a7 */ /* 0x00232400080011ff */
[----:B----4-:R-:W-:Y:S05]  /*bc70*/  @!P0 NANOSLEEP.SYNCS 0x989680 ;  /* 0x009896800000895d */ /* 0x010fea0003900000 */
[----:B------:R-:W4:Y:S02]  /*bc80*/  @!P0 SYNCS.PHASECHK.TRANS64 P0, [R72+URZ+0xb0], R0 ;  /* 0x0000b000480085a7 */ /* 0x000f2400080010ff */
[----:B----4-:R-:W-:Y:S05]  /*bc90*/  @!P0 BRA `(.L_x_120) ;  /* 0xfffffffc00f08947 */ /* 0x010fea000383ffff */
[----:B------:R-:W-:Y:S05]  /*bca0*/  BRA `(.L_x_119) ;  /* 0xffffffb400407947 */ /* 0x000fea000383ffff */
.L_x_129:
[----:B-1----:R1:W2:Y:S02]  /*bcb0*/  SYNCS.PHASECHK.TRANS64.TRYWAIT P0, [R2+URZ+0x40], R0 ;  /* 0x00004000020075a7 */ /* 0x0022a400080011ff */
[----:B--2---:R-:W-:Y:S05]  /*bcc0*/  @!P0 NANOSLEEP.SYNCS 0x989680 ;  /* 0x009896800000895d */ /* 0x004fea0003900000 */
[----:B------:R-:W2:Y:S02]  /*bcd0*/  @!P0 SYNCS.PHASECHK.TRANS64 P0, [R2+URZ+0x40], R0 ;  /* 0x00004000020085a7 */ /* 0x000ea400080010ff */
[----:B--2---:R-:W-:Y:S05]  /*bce0*/  @!P0 BRA `(.L_x_129) ;  /* 0xfffffffc00f08947 */ /* 0x004fea000383ffff */
[----:B------:R-:W-:Y:S05]  /*bcf0*/  BRA `(.L_x_128) ;  /* 0xffffffb800dc7947 */ /* 0x000fea000383ffff */
.L_x_137:
[----:B-1----:R1:W2:Y:S02]  /*bd00*/  SYNCS.PHASECHK.TRANS64.TRYWAIT P0, [R0+URZ+0x40], R6 ;  /* 0x00004006000075a7 */ /* 0x0022a400080011ff */
[----:B--2---:R-:W-:Y:S05]  /*bd10*/  @!P0 NANOSLEEP.SYNCS 0x989680 ;  /* 0x009896800000895d */ /* 0x004fea0003900000 */
[----:B------:R-:W2:Y:S02]  /*bd20*/  @!P0 SYNCS.PHASECHK.TRANS64 P0, [R0+URZ+0x40], R6 ;  /* 0x00004006000085a7 */ /* 0x000ea400080010ff */
[----:B--2---:R-:W-:Y:S05]  /*bd30*/  @!P0 BRA `(.L_x_137) ;  /* 0xfffffffc00f08947 */ /* 0x004fea000383ffff */
[----:B------:R-:W-:Y:S05]  /*bd40*/  BRA `(.L_x_136) ;  /* 0xffffffc0009c7947 */ /* 0x000fea000383ffff */
.L_x_145:
[----:B-1----:R1:W2:Y:S02]  /*bd50*/  SYNCS.PHASECHK.TRANS64.TRYWAIT P0, [R0+URZ+0x40], R6 ;  /* 0x00004006000075a7 */ /* 0x0022a400080011ff */
[----:B--2---:R-:W-:Y:S05]  /*bd60*/  @!P0 NANOSLEEP.SYNCS 0x989680 ;  /* 0x009896800000895d */ /* 0x004fea0003900000 */
[----:B------:R-:W2:Y:S02]  /*bd70*/  @!P0 SYNCS.PHASECHK.TRANS64 P0, [R0+URZ+0x40], R6 ;  /* 0x00004006000085a7 */ /* 0x000ea400080010ff */
[----:B--2---:R-:W-:Y:S05]  /*bd80*/  @!P0 BRA `(.L_x_145) ;  /* 0xfffffffc00f08947 */ /* 0x004fea000383ffff */
[----:B------:R-:W-:Y:S05]  /*bd90*/  BRA `(.L_x_144) ;  /* 0xffffffc800607947 */ /* 0x000fea000383ffff */
.L_x_153:
[----:B-1----:R1:W2:Y:S02]  /*bda0*/  SYNCS.PHASECHK.TRANS64.TRYWAIT P0, [R0+URZ+0x40], R6 ;  /* 0x00004006000075a7 */ /* 0x0022a400080011ff */
[----:B--2---:R-:W-:Y:S05]  /*bdb0*/  @!P0 NANOSLEEP.SYNCS 0x989680 ;  /* 0x009896800000895d */ /* 0x004fea0003900000 */
[----:B------:R-:W2:Y:S02]  /*bdc0*/  @!P0 SYNCS.PHASECHK.TRANS64 P0, [R0+URZ+0x40], R6 ;  /* 0x00004006000085a7 */ /* 0x000ea400080010ff */
[----:B--2---:R-:W-:Y:S05]  /*bdd0*/  @!P0 BRA `(.L_x_153) ;  /* 0xfffffffc00f08947 */ /* 0x004fea000383ffff */
[----:B------:R-:W-:Y:S05]  /*bde0*/  BRA `(.L_x_152) ;  /* 0xffffffd000307947 */ /* 0x000fea000383ffff */
.L_x_161:
[----:B-1----:R1:W2:Y:S02]  /*bdf0*/  SYNCS.PHASECHK.TRANS64.TRYWAIT P0, [R0+URZ+0x40], R6 ;  /* 0x00004006000075a7 */ /* 0x0022a400080011ff */
[----:B--2---:R-:W-:Y:S05]  /*be00*/  @!P0 NANOSLEEP.SYNCS 0x989680 ;  /* 0x009896800000895d */ /* 0x004fea0003900000 */
[----:B------:R-:W2:Y:S02]  /*be10*/  @!P0 SYNCS.PHASECHK.TRANS64 P0, [R0+URZ+0x40], R6 ;  /* 0x00004006000085a7 */ /* 0x000ea400080010ff */
[----:B--2---:R-:W-:Y:S05]  /*be20*/  @!P0 BRA `(.L_x_161) ;  /* 0xfffffffc00f08947 */ /* 0x004fea000383ffff */
[----:B------:R-:W-:Y:S05]  /*be30*/  BRA `(.L_x_160) ;  /* 0xffffffd800107947 */ /* 0x000fea000383ffff */
.L_x_169:
[----:B-1----:R1:W2:Y:S02]  /*be40*/  SYNCS.PHASECHK.TRANS64.TRYWAIT P0, [R0+URZ+0x40], R6 ;  /* 0x00004006000075a7 */ /* 0x0022a400080011ff */
[----:B--2---:R-:W-:Y:S05]  /*be50*/  @!P0 NANOSLEEP.SYNCS 0x989680 ;  /* 0x009896800000895d */ /* 0x004fea0003900000 */
[----:B------:R-:W2:Y:S02]  /*be60*/  @!P0 SYNCS.PHASECHK.TRANS64 P0, [R0+URZ+0x40], R6 ;  /* 0x00004006000085a7 */ /* 0x000ea400080010ff */
[----:B--2---:R-:W-:Y:S05]  /*be70*/  @!P0 BRA `(.L_x_169) ;  /* 0xfffffffc00f08947 */ /* 0x004fea000383ffff */
[----:B------:R-:W-:Y:S05]  /*be80*/  BRA `(.L_x_168) ;  /* 0xffffffdc00e47947 */ /* 0x000fea000383ffff */
.L_x_177:
[----:B-1----:R1:W2:Y:S02]  /*be90*/  SYNCS.PHASECHK.TRANS64.TRYWAIT P0, [R0+URZ+0x40], R76 ;  /* 0x0000404c000075a7 */ /* 0x0022a400080011ff */
[----:B--2---:R-:W-:Y:S05]  /*bea0*/  @!P0 NANOSLEEP.SYNCS 0x989680 ;  /* 0x009896800000895d */ /* 0x004fea0003900000 */
[----:B------:R-:W2:Y:S02]  /*beb0*/  @!P0 SYNCS.PHASECHK.TRANS64 P0, [R0+URZ+0x40], R76 ;  /* 0x0000404c000085a7 */ /* 0x000ea400080010ff */
[----:B--2---:R-:W-:Y:S05]  /*bec0*/  @!P0 BRA `(.L_x_177) ;  /* 0xfffffffc00f08947 */ /* 0x004fea000383ffff */
[----:B------:R-:W-:Y:S05]  /*bed0*/  BRA `(.L_x_176) ;  /* 0xffffffe400b87947 */ /* 0x000fea000383ffff */
        .weak           $__internal_0_$__cuda_sm10x_tcgen05_guardrail_trap_col_being_dealloced_not_returned_by_alloc
        .type           $__internal_0_$__cuda_sm10x_tcgen05_guardrail_trap_col_being_dealloced_not_returned_by_alloc,@function
        .size           $__internal_0_$__cuda_sm10x_tcgen05_guardrail_trap_col_being_dealloced_not_returned_by_alloc,($__internal_1_$__cuda_sm10x_tcgen05_guardrail_trap_phase_invalid_during_alloc - $__internal_0_$__cuda_sm10x_tcgen05_guardrail_trap_col_being_dealloced_not_returned_by_alloc)
$__internal_0_$__cuda_sm10x_tcgen05_guardrail_trap_col_being_dealloced_not_returned_by_alloc:
[----:B------:R-:W-:Y:S05]  /*bee0*/  BPT.TRAP 0x1 ;  /* 0x000000040000795c */ /* 0x000fea0000300000 */
[----:B------:R-:W-:-:S04]  /*bef0*/  HFMA2 R3, -RZ, RZ, 0, 0 ;  /* 0x00000000ff037431 */ /* 0x000fc800000001ff */
[----:B------:R-:W-:Y:S05]  /*bf00*/  RET.REL.NODEC R2 `(_ZN7cutlass13device_kernelINS_4gemm6kernel13GemmUniversalIN4cute5tupleIJiiiiEEENS1_10collective13CollectiveMmaINS1_35MainloopSm100TmaUmmaWarpSpecializedILi4ELi2ELi4ENS5_IJNS4_1CILi4EEENSA_ILi1EEESC_EEEEENS5_IJNSA_ILi256EEENSA_ILi128EEENSA_ILi64EEEEEEfNS5_IJlSC_lEEEfSJ_NS4_8TiledMMAINS4_8MMA_AtomIJNS4_23SM100_MMA_TF32_2x1SM_SSINS_10tfloat32_tESN_fLi256ELi128ELNS4_4UMMA5MajorE0ELSP_0ELNSO_7ScaleInE0ELSQ_0EEEEEENS4_6LayoutINS5_IJSC_SC_SC_EEENS5_IJNSA_ILi0EEESV_SV_EEEEENS5_IJNS4_10UnderscoreESY_SY_EEEEENS4_18SM100_TMA_2SM_LOADENS4_14ComposedLayoutINS4_7SwizzleILi3ELi4ELi3EEENS4_18smem_ptr_flag_bitsILi32EEENST_INS5_IJNSA_ILi8EEENSA_ILi32EEEEEENS5_IJS18_SC_EEEEEEEvNS4_8identityENS4_28SM100_TMA_2SM_LOAD_MULTICASTES1C_vS1D_EENS_8epilogue10collective18CollectiveEpilogueINS1G_23Sm100TmaWarpSpecializedILi4ELi2ELi16ELb1ELb0EEEJNS5_IJSG_SG_SH_EEENS5_IJNST_ISG_SC_EENST_INSA_ILi16EEESC_EEEEEfSJ_fSJ_NS1G_6fusion15FusionCallbacksIS1K_NS1Q_17LinearCombinationIffffLNS_15FloatRoundStyleE2EEES1L_S1P_JEEENS4_5SM1004TMEM4LOAD26SM100_TMEM_LOAD_32dp32b16xENS4_13SM90_TMA_LOADENS12_INS13_ILi2ELi4ELi3EEES16_NST_INS5_IJS17_S1N_EEENS5_IJS1N_SC_EEEEEEENS4_39AutoVectorizingCopyWithAssumedAlignmentILi128EEENS4_14SM90_TMA_STOREES25_S27_S27_EEEvvEEEEvNT_6ParamsE) ;  /* 0xffffff40023c7950 */ /* 0x000fea0003c3ffff */
        .weak           $__internal_1_$__cuda_sm10x_tcgen05_guardrail_trap_phase_invalid_during_alloc
        .type           $__internal_1_$__cuda_sm10x_tcgen05_guardrail_trap_phase_invalid_during_alloc,@function
        .size           $__internal_1_$__cuda_sm10x_tcgen05_guardrail_trap_phase_invalid_during_alloc,($__internal_2_$__cuda_sm10x_tcgen05_guardrail_trap_unallocated_columns_being_dealloced - $__internal_1_$__cuda_sm10x_tcgen05_guardrail_trap_phase_invalid_during_alloc)
$__internal_1_$__cuda_sm10x_tcgen05_guardrail_trap_phase_invalid_during_alloc:
[----:B------:R-:W-:Y:S05]  /*bf10*/  BPT.TRAP 0x1 ;  /* 0x000000040000795c */ /* 0x000fea0000300000 */
[----:B------:R-:W-:-:S04]  /*bf20*/  MOV R5, 0x0 ;  /* 0x0000000000057802 */ /* 0x000fc80000000f00 */
[----:B------:R-:W-:Y:S05]  /*bf30*/  RET.REL.NODEC R4 `(_ZN7cutlass13device_kernelINS_4gemm6kernel13GemmUniversalIN4cute5tupleIJiiiiEEENS1_10collective13CollectiveMmaINS1_35MainloopSm100TmaUmmaWarpSpecializedILi4ELi2ELi4ENS5_IJNS4_1CILi4EEENSA_ILi1EEESC_EEEEENS5_IJNSA_ILi256EEENSA_ILi128EEENSA_ILi64EEEEEEfNS5_IJlSC_lEEEfSJ_NS4_8TiledMMAINS4_8MMA_AtomIJNS4_23SM100_MMA_TF32_2x1SM_SSINS_10tfloat32_tESN_fLi256ELi128ELNS4_4UMMA5MajorE0ELSP_0ELNSO_7ScaleInE0ELSQ_0EEEEEENS4_6LayoutINS5_IJSC_SC_SC_EEENS5_IJNSA_ILi0EEESV_SV_EEEEENS5_IJNS4_10UnderscoreESY_SY_EEEEENS4_18SM100_TMA_2SM_LOADENS4_14ComposedLayoutINS4_7SwizzleILi3ELi4ELi3EEENS4_18smem_ptr_flag_bitsILi32EEENST_INS5_IJNSA_ILi8EEENSA_ILi32EEEEEENS5_IJS18_SC_EEEEEEEvNS4_8identityENS4_28SM100_TMA_2SM_LOAD_MULTICASTES1C_vS1D_EENS_8epilogue10collective18CollectiveEpilogueINS1G_23Sm100TmaWarpSpecializedILi4ELi2ELi16ELb1ELb0EEEJNS5_IJSG_SG_SH_EEENS5_IJNST_ISG_SC_EENST_INSA_ILi16EEESC_EEEEEfSJ_fSJ_NS1G_6fusion15FusionCallbacksIS1K_NS1Q_17LinearCombinationIffffLNS_15FloatRoundStyleE2EEES1L_S1P_JEEENS4_5SM1004TMEM4LOAD26SM100_TMEM_LOAD_32dp32b16xENS4_13SM90_TMA_LOADENS12_INS13_ILi2ELi4ELi3EEES16_NST_INS5_IJS17_S1N_EEENS5_IJS1N_SC_EEEEEEENS4_39AutoVectorizingCopyWithAssumedAlignmentILi128EEENS4_14SM90_TMA_STOREES25_S27_S27_EEEvvEEEEvNT_6ParamsE) ;  /* 0xffffff4004307950 */ /* 0x000fea0003c3ffff */
        .weak           $__internal_2_$__cuda_sm10x_tcgen05_guardrail_trap_unallocated_columns_being_dealloced
        .type           $__internal_2_$__cuda_sm10x_tcgen05_guardrail_trap_unallocated_columns_being_dealloced,@function
        .size           $__internal_2_$__cuda_sm10x_tcgen05_guardrail_trap_unallocated_columns_being_dealloced,(.L_x_243 - $__internal_2_$__cuda_sm10x_tcgen05_guardrail_trap_unallocated_columns_being_dealloced)
$__internal_2_$__cuda_sm10x_tcgen05_guardrail_trap_unallocated_columns_being_dealloced:
[----:B------:R-:W-:Y:S05]  /*bf40*/  BPT.TRAP 0x1 ;  /* 0x000000040000795c */ /* 0x000fea0000300000 */
[----:B------:R-:W-:-:S04]  /*bf50*/  HFMA2 R3, -RZ, RZ, 0, 0 ;  /* 0x00000000ff037431 */ /* 0x000fc800000001ff */
[----:B------:R-:W-:Y:S05]  /*bf60*/  RET.REL.NODEC R2 `(_ZN7cutlass13device_kernelINS_4gemm6kernel13GemmUniversalIN4cute5tupleIJiiiiEEENS1_10collective13CollectiveMmaINS1_35MainloopSm100TmaUmmaWarpSpecializedILi4ELi2ELi4ENS5_IJNS4_1CILi4EEENSA_ILi1EEESC_EEEEENS5_IJNSA_ILi256EEENSA_ILi128EEENSA_ILi64EEEEEEfNS5_IJlSC_lEEEfSJ_NS4_8TiledMMAINS4_8MMA_AtomIJNS4_23SM100_MMA_TF32_2x1SM_SSINS_10tfloat32_tESN_fLi256ELi128ELNS4_4UMMA5MajorE0ELSP_0ELNSO_7ScaleInE0ELSQ_0EEEEEENS4_6LayoutINS5_IJSC_SC_SC_EEENS5_IJNSA_ILi0EEESV_SV_EEEEENS5_IJNS4_10UnderscoreESY_SY_EEEEENS4_18SM100_TMA_2SM_LOADENS4_14ComposedLayoutINS4_7SwizzleILi3ELi4ELi3EEENS4_18smem_ptr_flag_bitsILi32EEENST_INS5_IJNSA_ILi8EEENSA_ILi32EEEEEENS5_IJS18_SC_EEEEEEEvNS4_8identityENS4_28SM100_TMA_2SM_LOAD_MULTICASTES1C_vS1D_EENS_8epilogue10collective18CollectiveEpilogueINS1G_23Sm100TmaWarpSpecializedILi4ELi2ELi16ELb1ELb0EEEJNS5_IJSG_SG_SH_EEENS5_IJNST_ISG_SC_EENST_INSA_ILi16EEESC_EEEEEfSJ_fSJ_NS1G_6fusion15FusionCallbacksIS1K_NS1Q_17LinearCombinationIffffLNS_15FloatRoundStyleE2EEES1L_S1P_JEEENS4_5SM1004TMEM4LOAD26SM100_TMEM_LOAD_32dp32b16xENS4_13SM90_TMA_LOADENS12_INS13_ILi2ELi4ELi3EEES16_NST_INS5_IJS17_S1N_EEENS5_IJS1N_SC_EEEEEEENS4_39AutoVectorizingCopyWithAssumedAlignmentILi128EEENS4_14SM90_TMA_STOREES25_S27_S27_EEEvvEEEEvNT_6ParamsE) ;  /* 0xffffff4002247950 */ /* 0x000fea0003c3ffff */
.L_x_242:
[----:B------:R-:W-:-:S00]  /*bf70*/  BRA `(.L_x_242) ;  /* 0xfffffffc00fc7947 */ /* 0x000fc0000383ffff */
[----:B------:R-:W-:-:S00]  /*bf80*/  NOP ;  /* 0x0000000000007918 */ /* 0x000fc00000000000 */
[----:B------:R-:W-:-:S00]  /*bf90*/  NOP ;  /* 0x0000000000007918 */ /* 0x000fc00000000000 */
[----:B------:R-:W-:-:S00]  /*bfa0*/  NOP ;  /* 0x0000000000007918 */ /* 0x000fc00000000000 */
[----:B------:R-:W-:-:S00]  /*bfb0*/  NOP ;  /* 0x0000000000007918 */ /* 0x000fc00000000000 */
[----:B------:R-:W-:-:S00]  /*bfc0*/  NOP ;  /* 0x0000000000007918 */ /* 0x000fc00000000000 */
[----:B------:R-:W-:-:S00]  /*bfd0*/  NOP ;  /* 0x0000000000007918 */ /* 0x000fc00000000000 */
[----:B------:R-:W-:-:S00]  /*bfe0*/  NOP ;  /* 0x0000000000007918 */ /* 0x000fc00000000000 */
[----:B------:R-:W-:-:S00]  /*bff0*/  NOP ;  /* 0x0000000000007918 */ /* 0x000fc00000000000 */
.L_x_243:


//--------------------- .nv.global.init           --------------------------
	.section	.nv.global.init,"aw",@progbits
.nv.global.init:
	.type		$str$27,@object
	.size		$str$27,($str$28 - $str$27)
$str$27:
        /*0000*/ 	.byte	0x28, 0x61, 0x64, 0x64, 0x72, 0x65, 0x73, 0x73, 0x20, 0x26, 0x20, 0x6d, 0x61, 0x73, 0x6b, 0x29
        /*0010*/ 	.byte	0x20, 0x3d, 0x3d, 0x20, 0x30, 0x00
	.type		$str$28,@object
	.size		$str$28,($str$26 - $str$28)
$str$28:
        /*0016*/ 	.byte	0x2f, 0x74, 0x6d, 0x70, 0x2f, 0x63, 0x75, 0x74, 0x6c, 0x61, 0x73, 0x73, 0x5f, 0x73, 0x77, 0x65
        /*0026*/ 	.byte	0x65, 0x70, 0x5f, 0x73, 0x72, 0x63, 0x2f, 0x69, 0x6e, 0x63, 0x6c, 0x75, 0x64, 0x65, 0x2f, 0x63
        /*0036*/ 	.byte	0x75, 0x74, 0x65, 0x2f, 0x70, 0x6f, 0x69, 0x6e, 0x74, 0x65, 0x72, 0x5f, 0x66, 0x6c, 0x61, 0x67
        /*0046*/ 	.byte	0x67, 0x65, 0x64, 0x2e, 0x68, 0x70, 0x70, 0x00
	.type		$str$26,@object
	.size		$str$26,($str$25 - $str$26)
$str$26:
        /*004e*/ 	.byte	0x2f, 0x74, 0x6d, 0x70, 0x2f, 0x63, 0x75, 0x74, 0x6c, 0x61, 0x73, 0x73, 0x5f, 0x73, 0x77, 0x65
        /*005e*/ 	.byte	0x65, 0x70, 0x5f, 0x73, 0x72, 0x63, 0x2f, 0x69, 0x6e, 0x63, 0x6c, 0x75, 0x64, 0x65, 0x2f, 0x63
        /*006e*/ 	.byte	0x75, 0x74, 0x65, 0x2f, 0x61, 0x74, 0x6f, 0x6d, 0x2f, 0x63, 0x6f, 0x70, 0x79, 0x5f, 0x74, 0x72
        /*007e*/ 	.byte	0x61, 0x69, 0x74, 0x73, 0x5f, 0x73, 0x6d, 0x31, 0x30, 0x30, 0x2e, 0x68, 0x70, 0x70, 0x00
	.type		$str$25,@object
	.size		$str$25,(__unnamed_1 - $str$25)
$str$25:
        /*008d*/ 	.byte	0x28, 0x28, 0x75, 0x69, 0x6e, 0x74, 0x33, 0x32, 0x5f, 0x74, 0x28, 0x74, 0x68, 0x72, 0x65, 0x61
        /*009d*/ 	.byte	0x64, 0x49, 0x64, 0x78, 0x2e, 0x78, 0x29, 0x20, 0x2f, 0x20, 0x33, 0x32, 0x29, 0x20, 0x25, 0x20
        /*00ad*/ 	.byte	0x34, 0x29, 0x20, 0x3d, 0x3d, 0x20, 0x28, 0x28, 0x28, 0x74, 0x6d, 0x65, 0x6d, 0x5f, 0x61, 0x64
        /*00bd*/ 	.byte	0x64, 0x72, 0x20, 0x3e, 0x3e, 0x20, 0x31, 0x36, 0x29, 0x20, 0x2f, 0x20, 0x33, 0x32, 0x29, 0x20
        /*00cd*/ 	.byte	0x25, 0x20, 0x34, 0x29, 0x00
	.type		__unnamed_1,@object
	.size		__unnamed_1,(__unnamed_2 - __unnamed_1)
__unnamed_1:
        /*00d2*/ 	.byte	0x61, 0x75, 0x74, 0x6f, 0x20, 0x63, 0x75, 0x74, 0x65, 0x3a, 0x3a, 0x61, 0x73, 0x5f, 0x70, 0x6f
        /* <DEDUP_REMOVED lines=23> */
        /*0252*/ 	.byte	0x43, 0x3c, 0x32, 0x30, 0x34, 0x38, 0x3e, 0x3e, 0x3e, 0x3e, 0x5d, 0x00
	.type		__unnamed_2,@object
	.size		__unnamed_2,(.L_2 - __unnamed_2)
__unnamed_2:
        /* <DEDUP_REMOVED lines=42> */
        /*04fe*/ 	.byte	0x3e, 0x5d, 0x00
.L_2:


//--------------------- .nv.shared._ZN7cutlass13device_kernelINS_4gemm6kernel13GemmUniversalIN4cute5tupleIJiiiiEEENS1_10collective13CollectiveMmaINS1_35MainloopSm100TmaUmmaWarpSpecializedILi4ELi2ELi4ENS5_IJNS4_1CILi4EEENSA_ILi1EEESC_EEEEENS5_IJNSA_ILi256EEENSA_ILi128EEENSA_ILi64EEEEEEfNS5_IJlSC_lEEEfSJ_NS4_8TiledMMAINS4_8MMA_AtomIJNS4_23SM100_MMA_TF32_2x1SM_SSINS_10tfloat32_tESN_fLi256ELi128ELNS4_4UMMA5MajorE0ELSP_0ELNSO_7ScaleInE0ELSQ_0EEEEEENS4_6LayoutINS5_IJSC_SC_SC_EEENS5_IJNSA_ILi0EEESV_SV_EEEEENS5_IJNS4_10UnderscoreESY_SY_EEEEENS4_18SM100_TMA_2SM_LOADENS4_14ComposedLayoutINS4_7SwizzleILi3ELi4ELi3EEENS4_18smem_ptr_flag_bitsILi32EEENST_INS5_IJNSA_ILi8EEENSA_ILi32EEEEEENS5_IJS18_SC_EEEEEEEvNS4_8identityENS4_28SM100_TMA_2SM_LOAD_MULTICASTES1C_vS1D_EENS_8epilogue10collective18CollectiveEpilogueINS1G_23Sm100TmaWarpSpecializedILi4ELi2ELi16ELb1ELb0EEEJNS5_IJSG_SG_SH_EEENS5_IJNST_ISG_SC_EENST_INSA_ILi16EEESC_EEEEEfSJ_fSJ_NS1G_6fusion15FusionCallbacksIS1K_NS1Q_17LinearCombinationIffffLNS_15FloatRoundStyleE2EEES1L_S1P_JEEENS4_5SM1004TMEM4LOAD26SM100_TMEM_LOAD_32dp32b16xENS4_13SM90_TMA_LOADENS12_INS13_ILi2ELi4ELi3EEES16_NST_INS5_IJS17_S1N_EEENS5_IJS1N_SC_EEEEEEENS4_39AutoVectorizingCopyWithAssumedAlignmentILi128EEENS4_14SM90_TMA_STOREES25_S27_S27_EEEvvEEEEvNT_6ParamsE --------------------------
	.section	.nv.shared._ZN7cutlass13device_kernelINS_4gemm6kernel13GemmUniversalIN4cute5tupleIJiiiiEEENS1_10collective13CollectiveMmaINS1_35MainloopSm100TmaUmmaWarpSpecializedILi4ELi2ELi4ENS5_IJNS4_1CILi4EEENSA_ILi1EEESC_EEEEENS5_IJNSA_ILi256EEENSA_ILi128EEENSA_ILi64EEEEEEfNS5_IJlSC_lEEEfSJ_NS4_8TiledMMAINS4_8MMA_AtomIJNS4_23SM100_MMA_TF32_2x1SM_SSINS_10tfloat32_tESN_fLi256ELi128ELNS4_4UMMA5MajorE0ELSP_0ELNSO_7ScaleInE0ELSQ_0EEEEEENS4_6LayoutINS5_IJSC_SC_SC_EEENS5_IJNSA_ILi0EEESV_SV_EEEEENS5_IJNS4_10UnderscoreESY_SY_EEEEENS4_18SM100_TMA_2SM_LOADENS4_14ComposedLayoutINS4_7SwizzleILi3ELi4ELi3EEENS4_18smem_ptr_flag_bitsILi32EEENST_INS5_IJNSA_ILi8EEENSA_ILi32EEEEEENS5_IJS18_SC_EEEEEEEvNS4_8identityENS4_28SM100_TMA_2SM_LOAD_MULTICASTES1C_vS1D_EENS_8epilogue10collective18CollectiveEpilogueINS1G_23Sm100TmaWarpSpecializedILi4ELi2ELi16ELb1ELb0EEEJNS5_IJSG_SG_SH_EEENS5_IJNST_ISG_SC_EENST_INSA_ILi16EEESC_EEEEEfSJ_fSJ_NS1G_6fusion15FusionCallbacksIS1K_NS1Q_17LinearCombinationIffffLNS_15FloatRoundStyleE2EEES1L_S1P_JEEENS4_5SM1004TMEM4LOAD26SM100_TMEM_LOAD_32dp32b16xENS4_13SM90_TMA_LOADENS12_INS13_ILi2ELi4ELi3EEES16_NST_INS5_IJS17_S1N_EEENS5_IJS1N_SC_EEEEEEENS4_39AutoVectorizingCopyWithAssumedAlignmentILi128EEENS4_14SM90_TMA_STOREES25_S27_S27_EEEvvEEEEvNT_6ParamsE,"aw",@nobits
	.sectionflags	@""
	.align	16
	.zero		1024


//--------------------- .nv.shared.reserved.0     --------------------------
	.section	.nv.shared.reserved.0,"aw",@nobits
	.weak		__nv_reservedSMEM_offset_0_alias
	.size		__nv_reservedSMEM_offset_0_alias, 0, 64
	.other		__nv_reservedSMEM_offset_0_alias,@"STO_CUDA_RESERVED_SHARED STV_DEFAULT"
__nv_reservedSMEM_offset_0_alias:
	.zero		0
.nv.shared.reserved.0:
	.zero		64
	.weak		__nv_reservedSMEM_tcgen05_partition
	.type		__nv_reservedSMEM_tcgen05_partition,@object
	.size		__nv_reservedSMEM_tcgen05_partition,(.L_0 - __nv_reservedSMEM_tcgen05_partition)
__nv_reservedSMEM_tcgen05_partition:
	.zero		32
.L_0:


//--------------------- .nv.global                --------------------------
	.section	.nv.global,"aw",@nobits
.nv.global:
	.type		_ZN40_INTERNAL_4ddfc58c_4_k_cu_8bf595f5_307074cute1_E,@object
	.size		_ZN40_INTERNAL_4ddfc58c_4_k_cu_8bf595f5_307074cute1_E,(_ZN40_INTERNAL_4ddfc58c_4_k_cu_8bf595f5_307074cuda3std3__45__cpo6cbeginE - _ZN40_INTERNAL_4ddfc58c_4_k_cu_8bf595f5_307074cute1_E)
_ZN40_INTERNAL_4ddfc58c_4_k_cu_8bf595f5_307074cute1_E:
	.zero		1
	.type		_ZN40_INTERNAL_4ddfc58c_4_k_cu_8bf595f5_307074cuda3std3__45__cpo6cbeginE,@object
	.size		_ZN40_INTERNAL_4ddfc58c_4_k_cu_8bf595f5_307074cuda3std3__45__cpo6cbeginE,(_ZN40_INTERNAL_4ddfc58c_4_k_cu_8bf595f5_307074cuda3std3__48in_placeE - _ZN40_INTERNAL_4ddfc58c_4_k_cu_8bf595f5_307074cuda3std3__45__cpo6cbeginE)
_ZN40_INTERNAL_4ddfc58c_4_k_cu_8bf595f5_307074cuda3std3__45__cpo6cbeginE:
	.zero		1
	.type		_ZN40_INTERNAL_4ddfc58c_4_k_cu_8bf595f5_307074cuda3std3__48in_placeE,@object
	.size		_ZN40_INTERNAL_4ddfc58c_4_k_cu_8bf595f5_307074cuda3std3__48in_placeE,(_ZN40_INTERNAL_4ddfc58c_4_k_cu_8bf595f5_307074cuda3std6ranges3__45__cpo9iter_moveE - _ZN40_INTERNAL_4ddfc58c_4_k_cu_8bf595f5_307074cuda3std3__48in_placeE)
_ZN40_INTERNAL_4ddfc58c_4_k_cu_8bf595f5_307074cuda3std3__48in_placeE:
	.zero		1
	.type		_ZN40_INTERNAL_4ddfc58c_4_k_cu_8bf595f5_307074cuda3std6ranges3__45__cpo9iter_moveE,@object
	.size		_ZN40_INTERNAL_4ddfc58c_4_k_cu_8bf595f5_307074cuda3std6ranges3__45__cpo9iter_moveE,(_ZN40_INTERNAL_4ddfc58c_4_k_cu_8bf595f5_307074cuda3std3__45__cpo5beginE - _ZN40_INTERNAL_4ddfc58c_4_k_cu_8bf595f5_307074cuda3std6ranges3__45__cpo9iter_moveE)
_ZN40_INTERNAL_4ddfc58c_4_k_cu_8bf595f5_307074cuda3std6ranges3__45__cpo9iter_moveE:
	.zero		1
	.type		_ZN40_INTERNAL_4ddfc58c_4_k_cu_8bf595f5_307074cuda3std3__45__cpo5beginE,@object
	.size		_ZN40_INTERNAL_4ddfc58c_4_k_cu_8bf595f5_307074cuda3std3__45__cpo5beginE,(_ZN40_INTERNAL_4ddfc58c_4_k_cu_8bf595f5_307074cuda3std3__442_GLOBAL__N__4ddfc58c_4_k_cu_8bf595f5_307076ignoreE - _ZN40_INTERNAL_4ddfc58c_4_k_cu_8bf595f5_307074cuda3std3__45__cpo5beginE)
_ZN40_INTERNAL_4ddfc58c_4_k_cu_8bf595f5_307074cuda3std3__45__cpo5beginE:
	.zero		1
	.type		_ZN40_INTERNAL_4ddfc58c_4_k_cu_8bf595f5_307074cuda3std3__442_GLOBAL__N__4ddfc58c_4_k_cu_8bf595f5_307076ignoreE,@object
	.size		_ZN40_INTERNAL_4ddfc58c_4_k_cu_8bf595f5_307074cuda3std3__442_GLOBAL__N__4ddfc58c_4_k_cu_8bf595f5_307076ignoreE,(_ZN40_INTERNAL_4ddfc58c_4_k_cu_8bf595f5_307074cute7productE - _ZN40_INTERNAL_4ddfc58c_4_k_cu_8bf595f5_307074cuda3std3__442_GLOBAL__N__4ddfc58c_4_k_cu_8bf595f5_307076ignoreE)
_ZN40_INTERNAL_4ddfc58c_4_k_cu_8bf595f5_307074cuda3std3__442_GLOBAL__N__4ddfc58c_4_k_cu_8bf595f5_307076ignoreE:
	.zero		1
	.type		_ZN40_INTERNAL_4ddfc58c_4_k_cu_8bf595f5_307074cute7productE,@object
	.size		_ZN40_INTERNAL_4ddfc58c_4_k_cu_8bf595f5_307074cute7productE,(_ZN40_INTERNAL_4ddfc58c_4_k_cu_8bf595f5_307074cuda3std3__45__cpo3endE - _ZN40_INTERNAL_4ddfc58c_4_k_cu_8bf595f5_307074cute7productE)
_ZN40_INTERNAL_4ddfc58c_4_k_cu_8bf595f5_307074cute7productE:
	.zero		1
	.type		_ZN40_INTERNAL_4ddfc58c_4_k_cu_8bf595f5_307074cuda3std3__45__cpo3endE,@object
	.size		_ZN40_INTERNAL_4ddfc58c_4_k_cu_8bf595f5_307074cuda3std3__45__cpo3endE,(_ZN40_INTERNAL_4ddfc58c_4_k_cu_8bf595f5_307074cuda3std3__419piecewise_constructE - _ZN40_INTERNAL_4ddfc58c_4_k_cu_8bf595f5_307074cuda3std3__45__cpo3endE)
_ZN40_INTERNAL_4ddfc58c_4_k_cu_8bf595f5_307074cuda3std3__45__cpo3endE:
	.zero		1
	.type		_ZN40_INTERNAL_4ddfc58c_4_k_cu_8bf595f5_307074cuda3std3__419piecewise_constructE,@object
	.size		_ZN40_INTERNAL_4ddfc58c_4_k_cu_8bf595f5_307074cuda3std3__419piecewise_constructE,(_ZN40_INTERNAL_4ddfc58c_4_k_cu_8bf595f5_307074cuda3std3__45__cpo4cendE - _ZN40_INTERNAL_4ddfc58c_4_k_cu_8bf595f5_307074cuda3std3__419piecewise_constructE)
_ZN40_INTERNAL_4ddfc58c_4_k_cu_8bf595f5_307074cuda3std3__419piecewise_constructE:
	.zero		1
	.type		_ZN40_INTERNAL_4ddfc58c_4_k_cu_8bf595f5_307074cuda3std3__45__cpo4cendE,@object
	.size		_ZN40_INTERNAL_4ddfc58c_4_k_cu_8bf595f5_307074cuda3std3__45__cpo4cendE,(_ZN40_INTERNAL_4ddfc58c_4_k_cu_8bf595f5_307074cuda3std6ranges3__45__cpo4swapE - _ZN40_INTERNAL_4ddfc58c_4_k_cu_8bf595f5_307074cuda3std3__45__cpo4cendE)
_ZN40_INTERNAL_4ddfc58c_4_k_cu_8bf595f5_307074cuda3std3__45__cpo4cendE:
	.zero		1
	.type		_ZN40_INTERNAL_4ddfc58c_4_k_cu_8bf595f5_307074cuda3std6ranges3__45__cpo4swapE,@object
	.size		_ZN40_INTERNAL_4ddfc58c_4_k_cu_8bf595f5_307074cuda3std6ranges3__45__cpo4swapE,(.L_10 - _ZN40_INTERNAL_4ddfc58c_4_k_cu_8bf595f5_307074cuda3std6ranges3__45__cpo4swapE)
_ZN40_INTERNAL_4ddfc58c_4_k_cu_8bf595f5_307074cuda3std6ranges3__45__cpo4swapE:
	.zero		1
.L_10:


//--------------------- .nv.constant0._ZN7cutlass13device_kernelINS_4gemm6kernel13GemmUniversalIN4cute5tupleIJiiiiEEENS1_10collective13CollectiveMmaINS1_35MainloopSm100TmaUmmaWarpSpecializedILi4ELi2ELi4ENS5_IJNS4_1CILi4EEENSA_ILi1EEESC_EEEEENS5_IJNSA_ILi256EEENSA_ILi128EEENSA_ILi64EEEEEEfNS5_IJlSC_lEEEfSJ_NS4_8TiledMMAINS4_8MMA_AtomIJNS4_23SM100_MMA_TF32_2x1SM_SSINS_10tfloat32_tESN_fLi256ELi128ELNS4_4UMMA5MajorE0ELSP_0ELNSO_7ScaleInE0ELSQ_0EEEEEENS4_6LayoutINS5_IJSC_SC_SC_EEENS5_IJNSA_ILi0EEESV_SV_EEEEENS5_IJNS4_10UnderscoreESY_SY_EEEEENS4_18SM100_TMA_2SM_LOADENS4_14ComposedLayoutINS4_7SwizzleILi3ELi4ELi3EEENS4_18smem_ptr_flag_bitsILi32EEENST_INS5_IJNSA_ILi8EEENSA_ILi32EEEEEENS5_IJS18_SC_EEEEEEEvNS4_8identityENS4_28SM100_TMA_2SM_LOAD_MULTICASTES1C_vS1D_EENS_8epilogue10collective18CollectiveEpilogueINS1G_23Sm100TmaWarpSpecializedILi4ELi2ELi16ELb1ELb0EEEJNS5_IJSG_SG_SH_EEENS5_IJNST_ISG_SC_EENST_INSA_ILi16EEESC_EEEEEfSJ_fSJ_NS1G_6fusion15FusionCallbacksIS1K_NS1Q_17LinearCombinationIffffLNS_15FloatRoundStyleE2EEES1L_S1P_JEEENS4_5SM1004TMEM4LOAD26SM100_TMEM_LOAD_32dp32b16xENS4_13SM90_TMA_LOADENS12_INS13_ILi2ELi4ELi3EEES16_NST_INS5_IJS17_S1N_EEENS5_IJS1N_SC_EEEEEEENS4_39AutoVectorizingCopyWithAssumedAlignmentILi128EEENS4_14SM90_TMA_STOREES25_S27_S27_EEEvvEEEEvNT_6ParamsE --------------------------
	.section	.nv.constant0._ZN7cutlass13device_kernelINS_4gemm6kernel13GemmUniversalIN4cute5tupleIJiiiiEEENS1_10collective13CollectiveMmaINS1_35MainloopSm100TmaUmmaWarpSpecializedILi4ELi2ELi4ENS5_IJNS4_1CILi4EEENSA_ILi1EEESC_EEEEENS5_IJNSA_ILi256EEENSA_ILi128EEENSA_ILi64EEEEEEfNS5_IJlSC_lEEEfSJ_NS4_8TiledMMAINS4_8MMA_AtomIJNS4_23SM100_MMA_TF32_2x1SM_SSINS_10tfloat32_tESN_fLi256ELi128ELNS4_4UMMA5MajorE0ELSP_0ELNSO_7ScaleInE0ELSQ_0EEEEEENS4_6LayoutINS5_IJSC_SC_SC_EEENS5_IJNSA_ILi0EEESV_SV_EEEEENS5_IJNS4_10UnderscoreESY_SY_EEEEENS4_18SM100_TMA_2SM_LOADENS4_14ComposedLayoutINS4_7SwizzleILi3ELi4ELi3EEENS4_18smem_ptr_flag_bitsILi32EEENST_INS5_IJNSA_ILi8EEENSA_ILi32EEEEEENS5_IJS18_SC_EEEEEEEvNS4_8identityENS4_28SM100_TMA_2SM_LOAD_MULTICASTES1C_vS1D_EENS_8epilogue10collective18CollectiveEpilogueINS1G_23Sm100TmaWarpSpecializedILi4ELi2ELi16ELb1ELb0EEEJNS5_IJSG_SG_SH_EEENS5_IJNST_ISG_SC_EENST_INSA_ILi16EEESC_EEEEEfSJ_fSJ_NS1G_6fusion15FusionCallbacksIS1K_NS1Q_17LinearCombinationIffffLNS_15FloatRoundStyleE2EEES1L_S1P_JEEENS4_5SM1004TMEM4LOAD26SM100_TMEM_LOAD_32dp32b16xENS4_13SM90_TMA_LOADENS12_INS13_ILi2ELi4ELi3EEES16_NST_INS5_IJS17_S1N_EEENS5_IJS1N_SC_EEEEEEENS4_39AutoVectorizingCopyWithAssumedAlignmentILi128EEENS4_14SM90_TMA_STOREES25_S27_S27_EEEvvEEEEvNT_6ParamsE,"a",@progbits
	.sectionflags	@""
	.align	4
.nv.constant0._ZN7cutlass13device_kernelINS_4gemm6kernel13GemmUniversalIN4cute5tupleIJiiiiEEENS1_10collective13CollectiveMmaINS1_35MainloopSm100TmaUmmaWarpSpecializedILi4ELi2ELi4ENS5_IJNS4_1CILi4EEENSA_ILi1EEESC_EEEEENS5_IJNSA_ILi256EEENSA_ILi128EEENSA_ILi64EEEEEEfNS5_IJlSC_lEEEfSJ_NS4_8TiledMMAINS4_8MMA_AtomIJNS4_23SM100_MMA_TF32_2x1SM_SSINS_10tfloat32_tESN_fLi256ELi128ELNS4_4UMMA5MajorE0ELSP_0ELNSO_7ScaleInE0ELSQ_0EEEEEENS4_6LayoutINS5_IJSC_SC_SC_EEENS5_IJNSA_ILi0EEESV_SV_EEEEENS5_IJNS4_10UnderscoreESY_SY_EEEEENS4_18SM100_TMA_2SM_LOADENS4_14ComposedLayoutINS4_7SwizzleILi3ELi4ELi3EEENS4_18smem_ptr_flag_bitsILi32EEENST_INS5_IJNSA_ILi8EEENSA_ILi32EEEEEENS5_IJS18_SC_EEEEEEEvNS4_8identityENS4_28SM100_TMA_2SM_LOAD_MULTICASTES1C_vS1D_EENS_8epilogue10collective18CollectiveEpilogueINS1G_23Sm100TmaWarpSpecializedILi4ELi2ELi16ELb1ELb0EEEJNS5_IJSG_SG_SH_EEENS5_IJNST_ISG_SC_EENST_INSA_ILi16EEESC_EEEEEfSJ_fSJ_NS1G_6fusion15FusionCallbacksIS1K_NS1Q_17LinearCombinationIffffLNS_15FloatRoundStyleE2EEES1L_S1P_JEEENS4_5SM1004TMEM4LOAD26SM100_TMEM_LOAD_32dp32b16xENS4_13SM90_TMA_LOADENS12_INS13_ILi2ELi4ELi3EEES16_NST_INS5_IJS17_S1N_EEENS5_IJS1N_SC_EEEEEEENS4_39AutoVectorizingCopyWithAssumedAlignmentILi128EEENS4_14SM90_TMA_STOREES25_S27_S27_EEEvvEEEEvNT_6ParamsE:
	.zero		2944


//--------------------- SYMBOLS --------------------------

	.type		.nv.reservedSmem.offset0,@object
	.size		.nv.reservedSmem.offset0,0x4
	.type		.nv.reservedSmem.cap,@object
	.size		.nv.reservedSmem.cap,0x4
	.type		__assertfail,@function
